	.target	sm_100a

	.elftype	@"ET_EXEC"


//--------------------- .note.nv.tkinfo           --------------------------
	.section	.note.nv.tkinfo,"",@"SHT_NOTE"
	.sectionflags	@"SHF_NOTE_NV_TKINFO"
	.tkinfo
        /*0018*/ 	.word	0x00000002
        /*0030*/ 	.string	""
        /*0030*/ 	.string	"ptxas"
        /*0030*/ 	.string	"Cuda compilation tools, release 13.0, V13.0.88"
        /*0030*/ 	.string	"Build cuda_13.0.r13.0/compiler.36424714_0"
        /*0030*/ 	.string	"-arch sm_100a -m 64 "



//--------------------- .note.nv.cuinfo           --------------------------
	.section	.note.nv.cuinfo,"",@"SHT_NOTE"
	.sectionflags	@"SHF_NOTE_NV_CUINFO"
        /*0018*/ 	.short	0x0002
        /*001a*/ 	.short	0x0064
        /*001c*/ 	.short	0x0082
	.zero		2


//--------------------- .nv.info                  --------------------------
	.section	.nv.info,"",@"SHT_CUDA_INFO"
	.align	4


	//----- nvinfo : EIATTR_REGCOUNT
	.align		4
        /*0000*/ 	.byte	0x04, 0x2f
        /*0002*/ 	.short	(.L_19 - .L_18)
	.align		4
.L_18:
        /*0004*/ 	.word	index@(_ZN7cutlass13device_kernelINS_4gemm6kernel13GemmUniversalIN4cute5tupleIJiiiiEEENS1_10collective13CollectiveMmaINS1_35MainloopSm100TmaUmmaWarpSpecializedILi26ELi2ELi4ENS5_IJNS4_1CILi1EEESB_SB_EEEEENS5_IJNSA_ILi64EEENSA_ILi160EEENSA_ILi16EEEEEENS_10bfloat16_tENS5_IJlSB_lEEESI_SJ_NS4_8TiledMMAINS4_8MMA_AtomIJNS4_20SM100_MMA_F16BF16_SSISI_SI_fLi64ELi160ELNS4_4UMMA5MajorE0ELSO_0ELNSN_7ScaleInE0ELSP_0EEEEEENS4_6LayoutISC_NS5_IJNSA_ILi0EEEST_ST_EEEEENS5_IJNS4_10UnderscoreESW_SW_EEEEENS4_13SM90_TMA_LOADENS4_14ComposedLayoutINS4_7SwizzleILi1ELi4ELi3EEENS4_18smem_ptr_flag_bitsILi16EEENSS_INS5_IJNSA_ILi8EEESG_EEENS5_IJSG_SB_EEEEEEEvNS4_8identityESZ_S19_vS1A_EENS_8epilogue10collective18CollectiveEpilogueINS1C_23Sm100TmaWarpSpecializedILi2ELi1ELi80ELb1ELb0EEEJSH_NS5_IJNSS_ISE_SB_EENSS_ISF_SB_EEEEESI_SJ_SI_SJ_NS1C_6fusion15FusionCallbacksIS1G_NS1K_17LinearCombinationISI_fSI_fLNS_15FloatRoundStyleE2EEESH_S1J_JEEENS4_5SM1004TMEM4LOAD26SM100_TMEM_LOAD_16dp256b4xESZ_NS10_INS11_ILi2ELi4ELi3EEES14_NSS_INS5_IJS15_NSA_ILi32EEEEEENS5_IJS1V_SB_EEEEEEENS4_17SM75_U32x4_LDSM_NENS4_14SM90_TMA_STOREES1Z_NS4_17SM90_U32x4_STSM_NENS4_39AutoVectorizingCopyWithAssumedAlignmentILi128EEEEEEvvEEEEvNT_6ParamsE)
        /*0008*/ 	.word	0x000000e0


	//----- nvinfo : EIATTR_FRAME_SIZE
	.align		4
.L_19:
        /*000c*/ 	.byte	0x04, 0x11
        /*000e*/ 	.short	(.L_21 - .L_20)
	.align		4
.L_20:
        /*0010*/ 	.word	index@($__internal_2_$__cuda_sm10x_tcgen05_guardrail_trap_unallocated_columns_being_dealloced)
        /*0014*/ 	.word	0x00000000


	//----- nvinfo : EIATTR_FRAME_SIZE
	.align		4
.L_21:
        /*0018*/ 	.byte	0x04, 0x11
        /*001a*/ 	.short	(.L_23 - .L_22)
	.align		4
.L_22:
        /*001c*/ 	.word	index@($__internal_1_$__cuda_sm10x_tcgen05_guardrail_trap_phase_invalid_during_alloc)
        /*0020*/ 	.word	0x00000000


	//----- nvinfo : EIATTR_FRAME_SIZE
	.align		4
.L_23:
        /*0024*/ 	.byte	0x04, 0x11
        /*0026*/ 	.short	(.L_25 - .L_24)
	.align		4
.L_24:
        /*0028*/ 	.word	index@($__internal_0_$__cuda_sm10x_tcgen05_guardrail_trap_col_being_dealloced_not_returned_by_alloc)
        /*002c*/ 	.word	0x00000000


	//----- nvinfo : EIATTR_FRAME_SIZE
	.align		4
.L_25:
        /*0030*/ 	.byte	0x04, 0x11
        /*0032*/ 	.short	(.L_27 - .L_26)
	.align		4
.L_26:
        /*0034*/ 	.word	index@(_ZN7cutlass13device_kernelINS_4gemm6kernel13GemmUniversalIN4cute5tupleIJiiiiEEENS1_10collective13CollectiveMmaINS1_35MainloopSm100TmaUmmaWarpSpecializedILi26ELi2ELi4ENS5_IJNS4_1CILi1EEESB_SB_EEEEENS5_IJNSA_ILi64EEENSA_ILi160EEENSA_ILi16EEEEEENS_10bfloat16_tENS5_IJlSB_lEEESI_SJ_NS4_8TiledMMAINS4_8MMA_AtomIJNS4_20SM100_MMA_F16BF16_SSISI_SI_fLi64ELi160ELNS4_4UMMA5MajorE0ELSO_0ELNSN_7ScaleInE0ELSP_0EEEEEENS4_6LayoutISC_NS5_IJNSA_ILi0EEEST_ST_EEEEENS5_IJNS4_10UnderscoreESW_SW_EEEEENS4_13SM90_TMA_LOADENS4_14ComposedLayoutINS4_7SwizzleILi1ELi4ELi3EEENS4_18smem_ptr_flag_bitsILi16EEENSS_INS5_IJNSA_ILi8EEESG_EEENS5_IJSG_SB_EEEEEEEvNS4_8identityESZ_S19_vS1A_EENS_8epilogue10collective18CollectiveEpilogueINS1C_23Sm100TmaWarpSpecializedILi2ELi1ELi80ELb1ELb0EEEJSH_NS5_IJNSS_ISE_SB_EENSS_ISF_SB_EEEEESI_SJ_SI_SJ_NS1C_6fusion15FusionCallbacksIS1G_NS1K_17LinearCombinationISI_fSI_fLNS_15FloatRoundStyleE2EEESH_S1J_JEEENS4_5SM1004TMEM4LOAD26SM100_TMEM_LOAD_16dp256b4xESZ_NS10_INS11_ILi2ELi4ELi3EEES14_NSS_INS5_IJS15_NSA_ILi32EEEEEENS5_IJS1V_SB_EEEEEEENS4_17SM75_U32x4_LDSM_NENS4_14SM90_TMA_STOREES1Z_NS4_17SM90_U32x4_STSM_NENS4_39AutoVectorizingCopyWithAssumedAlignmentILi128EEEEEEvvEEEEvNT_6ParamsE)
        /*0038*/ 	.word	0x00000000


	//----- nvinfo : EIATTR_MIN_STACK_SIZE
	.align		4
.L_27:
        /*003c*/ 	.byte	0x04, 0x12
        /*003e*/ 	.short	(.L_29 - .L_28)
	.align		4
.L_28:
        /*0040*/ 	.word	index@(_ZN7cutlass13device_kernelINS_4gemm6kernel13GemmUniversalIN4cute5tupleIJiiiiEEENS1_10collective13CollectiveMmaINS1_35MainloopSm100TmaUmmaWarpSpecializedILi26ELi2ELi4ENS5_IJNS4_1CILi1EEESB_SB_EEEEENS5_IJNSA_ILi64EEENSA_ILi160EEENSA_ILi16EEEEEENS_10bfloat16_tENS5_IJlSB_lEEESI_SJ_NS4_8TiledMMAINS4_8MMA_AtomIJNS4_20SM100_MMA_F16BF16_SSISI_SI_fLi64ELi160ELNS4_4UMMA5MajorE0ELSO_0ELNSN_7ScaleInE0ELSP_0EEEEEENS4_6LayoutISC_NS5_IJNSA_ILi0EEEST_ST_EEEEENS5_IJNS4_10UnderscoreESW_SW_EEEEENS4_13SM90_TMA_LOADENS4_14ComposedLayoutINS4_7SwizzleILi1ELi4ELi3EEENS4_18smem_ptr_flag_bitsILi16EEENSS_INS5_IJNSA_ILi8EEESG_EEENS5_IJSG_SB_EEEEEEEvNS4_8identityESZ_S19_vS1A_EENS_8epilogue10collective18CollectiveEpilogueINS1C_23Sm100TmaWarpSpecializedILi2ELi1ELi80ELb1ELb0EEEJSH_NS5_IJNSS_ISE_SB_EENSS_ISF_SB_EEEEESI_SJ_SI_SJ_NS1C_6fusion15FusionCallbacksIS1G_NS1K_17LinearCombinationISI_fSI_fLNS_15FloatRoundStyleE2EEESH_S1J_JEEENS4_5SM1004TMEM4LOAD26SM100_TMEM_LOAD_16dp256b4xESZ_NS10_INS11_ILi2ELi4ELi3EEES14_NSS_INS5_IJS15_NSA_ILi32EEEEEENS5_IJS1V_SB_EEEEEEENS4_17SM75_U32x4_LDSM_NENS4_14SM90_TMA_STOREES1Z_NS4_17SM90_U32x4_STSM_NENS4_39AutoVectorizingCopyWithAssumedAlignmentILi128EEEEEEvvEEEEvNT_6ParamsE)
        /*0044*/ 	.word	0x00000000
.L_29:


//--------------------- .nv.compat                --------------------------
	.section	.nv.compat,"",@"SHT_CUDA_COMPAT_INFO"
	.align	4
        /*0000*/ 	.byte	0x02, 0x09, 0x01, 0x00, 0x02, 0x02, 0x02, 0x00, 0x02, 0x05, 0x05, 0x00, 0x03, 0x07, 0x01, 0x01
        /*0010*/ 	.byte	0x02, 0x03, 0x01, 0x00, 0x02, 0x06, 0x01, 0x00, 0x04, 0x0b, 0x08, 0x00, 0x09, 0x00, 0x00, 0x00
        /*0020*/ 	.byte	0x00, 0x00, 0x00, 0x00


//--------------------- .nv.info._ZN7cutlass13device_kernelINS_4gemm6kernel13GemmUniversalIN4cute5tupleIJiiiiEEENS1_10collective13CollectiveMmaINS1_35MainloopSm100TmaUmmaWarpSpecializedILi26ELi2ELi4ENS5_IJNS4_1CILi1EEESB_SB_EEEEENS5_IJNSA_ILi64EEENSA_ILi160EEENSA_ILi16EEEEEENS_10bfloat16_tENS5_IJlSB_lEEESI_SJ_NS4_8TiledMMAINS4_8MMA_AtomIJNS4_20SM100_MMA_F16BF16_SSISI_SI_fLi64ELi160ELNS4_4UMMA5MajorE0ELSO_0ELNSN_7ScaleInE0ELSP_0EEEEEENS4_6LayoutISC_NS5_IJNSA_ILi0EEEST_ST_EEEEENS5_IJNS4_10UnderscoreESW_SW_EEEEENS4_13SM90_TMA_LOADENS4_14ComposedLayoutINS4_7SwizzleILi1ELi4ELi3EEENS4_18smem_ptr_flag_bitsILi16EEENSS_INS5_IJNSA_ILi8EEESG_EEENS5_IJSG_SB_EEEEEEEvNS4_8identityESZ_S19_vS1A_EENS_8epilogue10collective18CollectiveEpilogueINS1C_23Sm100TmaWarpSpecializedILi2ELi1ELi80ELb1ELb0EEEJSH_NS5_IJNSS_ISE_SB_EENSS_ISF_SB_EEEEESI_SJ_SI_SJ_NS1C_6fusion15FusionCallbacksIS1G_NS1K_17LinearCombinationISI_fSI_fLNS_15FloatRoundStyleE2EEESH_S1J_JEEENS4_5SM1004TMEM4LOAD26SM100_TMEM_LOAD_16dp256b4xESZ_NS10_INS11_ILi2ELi4ELi3EEES14_NSS_INS5_IJS15_NSA_ILi32EEEEEENS5_IJS1V_SB_EEEEEEENS4_17SM75_U32x4_LDSM_NENS4_14SM90_TMA_STOREES1Z_NS4_17SM90_U32x4_STSM_NENS4_39AutoVectorizingCopyWithAssumedAlignmentILi128EEEEEEvvEEEEvNT_6ParamsE --------------------------
	.section	.nv.info._ZN7cutlass13device_kernelINS_4gemm6kernel13GemmUniversalIN4cute5tupleIJiiiiEEENS1_10collective13CollectiveMmaINS1_35MainloopSm100TmaUmmaWarpSpecializedILi26ELi2ELi4ENS5_IJNS4_1CILi1EEESB_SB_EEEEENS5_IJNSA_ILi64EEENSA_ILi160EEENSA_ILi16EEEEEENS_10bfloat16_tENS5_IJlSB_lEEESI_SJ_NS4_8TiledMMAINS4_8MMA_AtomIJNS4_20SM100_MMA_F16BF16_SSISI_SI_fLi64ELi160ELNS4_4UMMA5MajorE0ELSO_0ELNSN_7ScaleInE0ELSP_0EEEEEENS4_6LayoutISC_NS5_IJNSA_ILi0EEEST_ST_EEEEENS5_IJNS4_10UnderscoreESW_SW_EEEEENS4_13SM90_TMA_LOADENS4_14ComposedLayoutINS4_7SwizzleILi1ELi4ELi3EEENS4_18smem_ptr_flag_bitsILi16EEENSS_INS5_IJNSA_ILi8EEESG_EEENS5_IJSG_SB_EEEEEEEvNS4_8identityESZ_S19_vS1A_EENS_8epilogue10collective18CollectiveEpilogueINS1C_23Sm100TmaWarpSpecializedILi2ELi1ELi80ELb1ELb0EEEJSH_NS5_IJNSS_ISE_SB_EENSS_ISF_SB_EEEEESI_SJ_SI_SJ_NS1C_6fusion15FusionCallbacksIS1G_NS1K_17LinearCombinationISI_fSI_fLNS_15FloatRoundStyleE2EEESH_S1J_JEEENS4_5SM1004TMEM4LOAD26SM100_TMEM_LOAD_16dp256b4xESZ_NS10_INS11_ILi2ELi4ELi3EEES14_NSS_INS5_IJS15_NSA_ILi32EEEEEENS5_IJS1V_SB_EEEEEEENS4_17SM75_U32x4_LDSM_NENS4_14SM90_TMA_STOREES1Z_NS4_17SM90_U32x4_STSM_NENS4_39AutoVectorizingCopyWithAssumedAlignmentILi128EEEEEEvvEEEEvNT_6ParamsE,"",@"SHT_CUDA_INFO"
	.sectionflags	@""
	.align	4


	//----- nvinfo : EIATTR_CUDA_API_VERSION
	.align		4
        /*0000*/ 	.byte	0x04, 0x37
        /*0002*/ 	.short	(.L_31 - .L_30)
.L_30:
        /*0004*/ 	.word	0x00000082


	//----- nvinfo : EIATTR_KPARAM_INFO
	.align		4
.L_31:
        /*0008*/ 	.byte	0x04, 0x17
        /*000a*/ 	.short	(.L_33 - .L_32)
.L_32:
        /*000c*/ 	.word	0x00000000
        /*0010*/ 	.short	0x0000
        /*0012*/ 	.short	0x0000
        /*0014*/ 	.byte	0x00, 0xf0, 0x01, 0x20


	//----- nvinfo : EIATTR_AT_ENTRY_FRAGMENTS
	.align		4
.L_33:
        /*0018*/ 	.byte	0x04, 0x4f
        /*001a*/ 	.short	(.L_35 - .L_34)


	//   ....[0]....
.L_34:
        /*001c*/ 	.word	0x00000006


	//----- nvinfo : EIATTR_RESERVED_SMEM_USED
	.align		4
.L_35:
        /*0020*/ 	.byte	0x01, 0x41
	.zero		2


	//----- nvinfo : EIATTR_SPARSE_MMA_MASK
	.align		4
        /*0024*/ 	.byte	0x03, 0x50
        /*0026*/ 	.short	0x0000


	//----- nvinfo : EIATTR_TCGEN05_1CTA_USED
	.align		4
        /*0028*/ 	.byte	0x01, 0x51
	.zero		2


	//----- nvinfo : EIATTR_MAXREG_COUNT
	.align		4
        /*002c*/ 	.byte	0x03, 0x1b
        /*002e*/ 	.short	0x00ff


	//----- nvinfo : EIATTR_NUM_BARRIERS
	.align		4
        /*0030*/ 	.byte	0x02, 0x4c
        /*0032*/ 	.byte	0x07
	.zero		1


	//----- nvinfo : EIATTR_EXTERNS
	.align		4
        /*0034*/ 	.byte	0x04, 0x0f
        /*0036*/ 	.short	(.L_37 - .L_36)


	//   ....[0]....
	.align		4
.L_36:
        /*0038*/ 	.word	index@(__assertfail)


	//----- nvinfo : EIATTR_MERCURY_ISA_VERSION
	.align		4
.L_37:
        /*003c*/ 	.byte	0x03, 0x5f
        /*003e*/ 	.short	0x0101


	//----- nvinfo : EIATTR_INT_WARP_WIDE_INSTR_OFFSETS
	.align		4
        /*0040*/ 	.byte	0x04, 0x31
        /*0042*/ 	.short	(.L_39 - .L_38)


	//   ....[0]....
.L_38:
        /*0044*/ 	.word	0x000020a0


	//   ....[1]....
        /*0048*/ 	.word	0x00004650


	//   ....[2]....
        /*004c*/ 	.word	0x00004670


	//   ....[3]....
        /*0050*/ 	.word	0x000046a0


	//   ....[4]....
        /*0054*/ 	.word	0x00005120


	//   ....[5]....
        /*0058*/ 	.word	0x00005130


	//   ....[6]....
        /*005c*/ 	.word	0x00005160


	//   ....[7]....
        /*0060*/ 	.word	0x00005190


	//   ....[8]....
        /*0064*/ 	.word	0x00005320


	//   ....[9]....
        /*0068*/ 	.word	0x00005350


	//----- nvinfo : EIATTR_COOP_GROUP_MASK_REGIDS
	.align		4
.L_39:
        /*006c*/ 	.byte	0x04, 0x29
        /*006e*/ 	.short	(.L_41 - .L_40)


	//   ....[0]....
.L_40:
        /*0070*/ 	.word	0xffffffff


	//   ....[1]....
        /*0074*/ 	.word	0xffffffff


	//   ....[2]....
        /*0078*/ 	.word	0xffffffff


	//   ....[3]....
        /*007c*/ 	.word	0xffffffff


	//   ....[4]....
        /*0080*/ 	.word	0xffffffff


	//   ....[5]....
        /*0084*/ 	.word	0xffffffff


	//   ....[6]....
        /*0088*/ 	.word	0xffffffff


	//   ....[7]....
        /*008c*/ 	.word	0xffffffff


	//   ....[8]....
        /*0090*/ 	.word	0xffffffff


	//   ....[9]....
        /*0094*/ 	.word	0xffffffff


	//   ....[10]....
        /*0098*/ 	.word	0xffffffff


	//   ....[11]....
        /*009c*/ 	.word	0xffffffff


	//   ....[12]....
        /*00a0*/ 	.word	0xffffffff


	//----- nvinfo : EIATTR_COOP_GROUP_INSTR_OFFSETS
	.align		4
.L_41:
        /*00a4*/ 	.byte	0x04, 0x28
        /*00a6*/ 	.short	(.L_43 - .L_42)


	//   ....[0]....
.L_42:
        /*00a8*/ 	.word	0x00000090


	//   ....[1]....
        /*00ac*/ 	.word	0x000004d0


	//   ....[2]....
        /*00b0*/ 	.word	0x00000930


	//   ....[3]....
        /*00b4*/ 	.word	0x00000a90


	//   ....[4]....
        /*00b8*/ 	.word	0x00000b90


	//   ....[5]....
        /*00bc*/ 	.word	0x00000d00


	//   ....[6]....
        /*00c0*/ 	.word	0x00000ea0


	//   ....[7]....
        /*00c4*/ 	.word	0x00001f80


	//   ....[8]....
        /*00c8*/ 	.word	0x000039c0


	//   ....[9]....
        /*00cc*/ 	.word	0x00003bd0


	//   ....[10]....
        /*00d0*/ 	.word	0x00003c00


	//   ....[11]....
        /*00d4*/ 	.word	0x00004530


	//   ....[12]....
        /*00d8*/ 	.word	0x00004760


	//----- nvinfo : EIATTR_VRC_CTA_INIT_COUNT
	.align		4
.L_43:
        /*00dc*/ 	.byte	0x02, 0x4a
        /*00de*/ 	.byte	0x80
	.zero		1


	//----- nvinfo : EIATTR_SYSCALL_OFFSETS
	.align		4
        /*00e0*/ 	.byte	0x04, 0x46
        /*00e2*/ 	.short	(.L_45 - .L_44)


	//   ....[0]....
.L_44:
        /*00e4*/ 	.word	0x00005e90


	//   ....[1]....
        /*00e8*/ 	.word	0x00005f80


	//   ....[2]....
        /*00ec*/ 	.word	0x00006920


	//   ....[3]....
        /*00f0*/ 	.word	0x00006a90


	//   ....[4]....
        /*00f4*/ 	.word	0x00006c00


	//   ....[5]....
        /*00f8*/ 	.word	0x00006d70


	//   ....[6]....
        /*00fc*/ 	.word	0x00006ee0


	//----- nvinfo : EIATTR_MBARRIER_INSTR_OFFSETS
	.align		4
.L_45:
        /*0100*/ 	.byte	0x04, 0x39
        /*0102*/ 	.short	(.L_47 - .L_46)


	//   ....[0]....
.L_46:
        /*0104*/ 	.word	0x000005d0
        /*0108*/ 	.word	0x000000ff
        /*010c*/ 	.word	0x00000000
        /*0110*/ 	.short	0x0100
        /*0112*/ 	.byte	0x05
	.zero		1


	//   ....[1]....
        /*0114*/ 	.word	0x000005e0
        /*0118*/ 	.word	0x000000ff
        /*011c*/ 	.word	0x000000d0
        /*0120*/ 	.short	0x0100
        /*0122*/ 	.byte	0x05
	.zero		1


	//   ....[2]....
        /*0124*/ 	.word	0x000005f0
        /*0128*/ 	.word	0x000000ff
        /*012c*/ 	.word	0x00000008
        /*0130*/ 	.short	0x0100
        /*0132*/ 	.byte	0x05
	.zero		1


	//   ....[3]....
        /*0134*/ 	.word	0x00000600
        /*0138*/ 	.word	0x000000ff
        /*013c*/ 	.word	0x000000d8
        /*0140*/ 	.short	0x0100
        /*0142*/ 	.byte	0x05
	.zero		1


	//   ....[4]....
        /*0144*/ 	.word	0x00000610
        /*0148*/ 	.word	0x000000ff
        /*014c*/ 	.word	0x00000010
        /*0150*/ 	.short	0x0100
        /*0152*/ 	.byte	0x05
	.zero		1


	//   ....[5]....
        /*0154*/ 	.word	0x00000620
        /*0158*/ 	.word	0x000000ff
        /*015c*/ 	.word	0x000000e0
        /*0160*/ 	.short	0x0100
        /*0162*/ 	.byte	0x05
	.zero		1


	//   ....[6]....
        /*0164*/ 	.word	0x00000630
        /*0168*/ 	.word	0x000000ff
        /*016c*/ 	.word	0x00000018
        /*0170*/ 	.short	0x0100
        /*0172*/ 	.byte	0x05
	.zero		1


	//   ....[7]....
        /*0174*/ 	.word	0x00000640
        /*0178*/ 	.word	0x000000ff
        /*017c*/ 	.word	0x000000e8
        /*0180*/ 	.short	0x0100
        /*0182*/ 	.byte	0x05
	.zero		1


	//   ....[8]....
        /*0184*/ 	.word	0x00000650
        /*0188*/ 	.word	0x000000ff
        /*018c*/ 	.word	0x00000020
        /*0190*/ 	.short	0x0100
        /*0192*/ 	.byte	0x05
	.zero		1


	//   ....[9]....
        /*0194*/ 	.word	0x00000660
        /*0198*/ 	.word	0x000000ff
        /*019c*/ 	.word	0x000000f0
        /*01a0*/ 	.short	0x0100
        /*01a2*/ 	.byte	0x05
	.zero		1


	//   ....[10]....
        /*01a4*/ 	.word	0x00000670
        /*01a8*/ 	.word	0x000000ff
        /*01ac*/ 	.word	0x00000028
        /*01b0*/ 	.short	0x0100
        /*01b2*/ 	.byte	0x05
	.zero		1


	//   ....[11]....
        /*01b4*/ 	.word	0x00000680
        /*01b8*/ 	.word	0x000000ff
        /*01bc*/ 	.word	0x000000f8
        /*01c0*/ 	.short	0x0100
        /*01c2*/ 	.byte	0x05
	.zero		1


	//   ....[12]....
        /*01c4*/ 	.word	0x00000690
        /*01c8*/ 	.word	0x000000ff
        /*01cc*/ 	.word	0x00000030
        /*01d0*/ 	.short	0x0100
        /*01d2*/ 	.byte	0x05
	.zero		1


	//   ....[13]....
        /*01d4*/ 	.word	0x000006a0
        /*01d8*/ 	.word	0x000000ff
        /*01dc*/ 	.word	0x00000100
        /*01e0*/ 	.short	0x0100
        /*01e2*/ 	.byte	0x05
	.zero		1


	//   ....[14]....
        /*01e4*/ 	.word	0x000006b0
        /*01e8*/ 	.word	0x000000ff
        /*01ec*/ 	.word	0x00000038
        /*01f0*/ 	.short	0x0100
        /*01f2*/ 	.byte	0x05
	.zero		1


	//   ....[15]....
        /*01f4*/ 	.word	0x000006c0
        /*01f8*/ 	.word	0x000000ff
        /*01fc*/ 	.word	0x00000108
        /*0200*/ 	.short	0x0100
        /*0202*/ 	.byte	0x05
	.zero		1


	//   ....[16]....
        /*0204*/ 	.word	0x000006d0
        /*0208*/ 	.word	0x000000ff
        /*020c*/ 	.word	0x00000040
        /*0210*/ 	.short	0x0100
        /*0212*/ 	.byte	0x05
	.zero		1


	//   ....[17]....
        /*0214*/ 	.word	0x000006e0
        /*0218*/ 	.word	0x000000ff
        /*021c*/ 	.word	0x00000110
        /*0220*/ 	.short	0x0100
        /*0222*/ 	.byte	0x05
	.zero		1


	//   ....[18]....
        /*0224*/ 	.word	0x000006f0
        /*0228*/ 	.word	0x000000ff
        /*022c*/ 	.word	0x00000048
        /*0230*/ 	.short	0x0100
        /*0232*/ 	.byte	0x05
	.zero		1


	//   ....[19]....
        /*0234*/ 	.word	0x00000700
        /*0238*/ 	.word	0x000000ff
        /*023c*/ 	.word	0x00000118
        /*0240*/ 	.short	0x0100
        /*0242*/ 	.byte	0x05
	.zero		1


	//   ....[20]....
        /*0244*/ 	.word	0x00000710
        /*0248*/ 	.word	0x000000ff
        /*024c*/ 	.word	0x00000050
        /*0250*/ 	.short	0x0100
        /*0252*/ 	.byte	0x05
	.zero		1


	//   ....[21]....
        /*0254*/ 	.word	0x00000720
        /*0258*/ 	.word	0x000000ff
        /*025c*/ 	.word	0x00000120
        /*0260*/ 	.short	0x0100
        /*0262*/ 	.byte	0x05
	.zero		1


	//   ....[22]....
        /*0264*/ 	.word	0x00000730
        /*0268*/ 	.word	0x000000ff
        /*026c*/ 	.word	0x00000058
        /*0270*/ 	.short	0x0100
        /*0272*/ 	.byte	0x05
	.zero		1


	//   ....[23]....
        /*0274*/ 	.word	0x00000740
        /*0278*/ 	.word	0x000000ff
        /*027c*/ 	.word	0x00000128
        /*0280*/ 	.short	0x0100
        /*0282*/ 	.byte	0x05
	.zero		1


	//   ....[24]....
        /*0284*/ 	.word	0x00000750
        /*0288*/ 	.word	0x000000ff
        /*028c*/ 	.word	0x00000060
        /*0290*/ 	.short	0x0100
        /*0292*/ 	.byte	0x05
	.zero		1


	//   ....[25]....
        /*0294*/ 	.word	0x00000760
        /*0298*/ 	.word	0x000000ff
        /*029c*/ 	.word	0x00000130
        /*02a0*/ 	.short	0x0100
        /*02a2*/ 	.byte	0x05
	.zero		1


	//   ....[26]....
        /*02a4*/ 	.word	0x00000770
        /*02a8*/ 	.word	0x000000ff
        /*02ac*/ 	.word	0x00000068
        /*02b0*/ 	.short	0x0100
        /*02b2*/ 	.byte	0x05
	.zero		1


	//   ....[27]....
        /*02b4*/ 	.word	0x00000780
        /*02b8*/ 	.word	0x000000ff
        /*02bc*/ 	.word	0x00000138
        /*02c0*/ 	.short	0x0100
        /*02c2*/ 	.byte	0x05
	.zero		1


	//   ....[28]....
        /*02c4*/ 	.word	0x00000790
        /*02c8*/ 	.word	0x000000ff
        /*02cc*/ 	.word	0x00000070
        /*02d0*/ 	.short	0x0100
        /*02d2*/ 	.byte	0x05
	.zero		1


	//   ....[29]....
        /*02d4*/ 	.word	0x000007a0
        /*02d8*/ 	.word	0x000000ff
        /*02dc*/ 	.word	0x00000140
        /*02e0*/ 	.short	0x0100
        /*02e2*/ 	.byte	0x05
	.zero		1


	//   ....[30]....
        /*02e4*/ 	.word	0x000007b0
        /*02e8*/ 	.word	0x000000ff
        /*02ec*/ 	.word	0x00000078
        /*02f0*/ 	.short	0x0100
        /*02f2*/ 	.byte	0x05
	.zero		1


	//   ....[31]....
        /*02f4*/ 	.word	0x000007c0
        /*02f8*/ 	.word	0x000000ff
        /*02fc*/ 	.word	0x00000148
        /*0300*/ 	.short	0x0100
        /*0302*/ 	.byte	0x05
	.zero		1


	//   ....[32]....
        /*0304*/ 	.word	0x000007d0
        /*0308*/ 	.word	0x000000ff
        /*030c*/ 	.word	0x00000080
        /*0310*/ 	.short	0x0100
        /*0312*/ 	.byte	0x05
	.zero		1


	//   ....[33]....
        /*0314*/ 	.word	0x000007e0
        /*0318*/ 	.word	0x000000ff
        /*031c*/ 	.word	0x00000150
        /*0320*/ 	.short	0x0100
        /*0322*/ 	.byte	0x05
	.zero		1


	//   ....[34]....
        /*0324*/ 	.word	0x000007f0
        /*0328*/ 	.word	0x000000ff
        /*032c*/ 	.word	0x00000088
        /*0330*/ 	.short	0x0100
        /*0332*/ 	.byte	0x05
	.zero		1


	//   ....[35]....
        /*0334*/ 	.word	0x00000800
        /*0338*/ 	.word	0x000000ff
        /*033c*/ 	.word	0x00000158
        /*0340*/ 	.short	0x0100
        /*0342*/ 	.byte	0x05
	.zero		1


	//   ....[36]....
        /*0344*/ 	.word	0x00000810
        /*0348*/ 	.word	0x000000ff
        /*034c*/ 	.word	0x00000090
        /*0350*/ 	.short	0x0100
        /*0352*/ 	.byte	0x05
	.zero		1


	//   ....[37]....
        /*0354*/ 	.word	0x00000820
        /*0358*/ 	.word	0x000000ff
        /*035c*/ 	.word	0x00000160
        /*0360*/ 	.short	0x0100
        /*0362*/ 	.byte	0x05
	.zero		1


	//   ....[38]....
        /*0364*/ 	.word	0x00000830
        /*0368*/ 	.word	0x000000ff
        /*036c*/ 	.word	0x00000098
        /*0370*/ 	.short	0x0100
        /*0372*/ 	.byte	0x05
	.zero		1


	//   ....[39]....
        /*0374*/ 	.word	0x00000840
        /*0378*/ 	.word	0x000000ff
        /*037c*/ 	.word	0x00000168
        /*0380*/ 	.short	0x0100
        /*0382*/ 	.byte	0x05
	.zero		1


	//   ....[40]....
        /*0384*/ 	.word	0x00000850
        /*0388*/ 	.word	0x000000ff
        /*038c*/ 	.word	0x000000a0
        /*0390*/ 	.short	0x0100
        /*0392*/ 	.byte	0x05
	.zero		1


	//   ....[41]....
        /*0394*/ 	.word	0x00000860
        /*0398*/ 	.word	0x000000ff
        /*039c*/ 	.word	0x00000170
        /*03a0*/ 	.short	0x0100
        /*03a2*/ 	.byte	0x05
	.zero		1


	//   ....[42]....
        /*03a4*/ 	.word	0x00000870
        /*03a8*/ 	.word	0x000000ff
        /*03ac*/ 	.word	0x000000a8
        /*03b0*/ 	.short	0x0100
        /*03b2*/ 	.byte	0x05
	.zero		1


	//   ....[43]....
        /*03b4*/ 	.word	0x00000880
        /*03b8*/ 	.word	0x000000ff
        /*03bc*/ 	.word	0x00000178
        /*03c0*/ 	.short	0x0100
        /*03c2*/ 	.byte	0x05
	.zero		1


	//   ....[44]....
        /*03c4*/ 	.word	0x00000890
        /*03c8*/ 	.word	0x000000ff
        /*03cc*/ 	.word	0x000000b0
        /*03d0*/ 	.short	0x0100
        /*03d2*/ 	.byte	0x05
	.zero		1


	//   ....[45]....
        /*03d4*/ 	.word	0x000008a0
        /*03d8*/ 	.word	0x000000ff
        /*03dc*/ 	.word	0x00000180
        /*03e0*/ 	.short	0x0100
        /*03e2*/ 	.byte	0x05
	.zero		1


	//   ....[46]....
        /*03e4*/ 	.word	0x000008b0
        /*03e8*/ 	.word	0x000000ff
        /*03ec*/ 	.word	0x000000b8
        /*03f0*/ 	.short	0x0100
        /*03f2*/ 	.byte	0x05
	.zero		1


	//   ....[47]....
        /*03f4*/ 	.word	0x000008c0
        /*03f8*/ 	.word	0x000000ff
        /*03fc*/ 	.word	0x00000188
        /*0400*/ 	.short	0x0100
        /*0402*/ 	.byte	0x05
	.zero		1


	//   ....[48]....
        /*0404*/ 	.word	0x000008d0
        /*0408*/ 	.word	0x000000ff
        /*040c*/ 	.word	0x000000c0
        /*0410*/ 	.short	0x0100
        /*0412*/ 	.byte	0x05
	.zero		1


	//   ....[49]....
        /*0414*/ 	.word	0x000008e0
        /*0418*/ 	.word	0x000000ff
        /*041c*/ 	.word	0x00000190
        /*0420*/ 	.short	0x0100
        /*0422*/ 	.byte	0x05
	.zero		1


	//   ....[50]....
        /*0424*/ 	.word	0x000008f0
        /*0428*/ 	.word	0x000000ff
        /*042c*/ 	.word	0x000000c8
        /*0430*/ 	.short	0x0100
        /*0432*/ 	.byte	0x05
	.zero		1


	//   ....[51]....
        /*0434*/ 	.word	0x00000900
        /*0438*/ 	.word	0x000000ff
        /*043c*/ 	.word	0x00000198
        /*0440*/ 	.short	0x0100
        /*0442*/ 	.byte	0x05
	.zero		1


	//   ....[52]....
        /*0444*/ 	.word	0x00000a40
        /*0448*/ 	.word	0x000000ff
        /*044c*/ 	.word	0x000001a0
        /*0450*/ 	.short	0x0100
        /*0452*/ 	.byte	0x06
	.zero		1


	//   ....[53]....
        /*0454*/ 	.word	0x00000a50
        /*0458*/ 	.word	0x000000ff
        /*045c*/ 	.word	0x000001b0
        /*0460*/ 	.short	0x0100
        /*0462*/ 	.byte	0x06
	.zero		1


	//   ....[54]....
        /*0464*/ 	.word	0x00000a60
        /*0468*/ 	.word	0x000000ff
        /*046c*/ 	.word	0x000001a8
        /*0470*/ 	.short	0x0100
        /*0472*/ 	.byte	0x06
	.zero		1


	//   ....[55]....
        /*0474*/ 	.word	0x00000a70
        /*0478*/ 	.word	0x000000ff
        /*047c*/ 	.word	0x000001b8
        /*0480*/ 	.short	0x0100
        /*0482*/ 	.byte	0x06
	.zero		1


	//   ....[56]....
        /*0484*/ 	.word	0x00000b60
        /*0488*/ 	.word	0x000000ff
        /*048c*/ 	.word	0x000001c0
        /*0490*/ 	.short	0x0100
        /*0492*/ 	.byte	0x05
	.zero		1


	//   ....[57]....
        /*0494*/ 	.word	0x00000b70
        /*0498*/ 	.word	0x000000ff
        /*049c*/ 	.word	0x000001c8
        /*04a0*/ 	.short	0x0100
        /*04a2*/ 	.byte	0x05
	.zero		1


	//   ....[58]....
        /*04a4*/ 	.word	0x00000cb0
        /*04a8*/ 	.word	0x000000ff
        /*04ac*/ 	.word	0x000001d0
        /*04b0*/ 	.short	0x0100
        /*04b2*/ 	.byte	0x05
	.zero		1


	//   ....[59]....
        /*04b4*/ 	.word	0x00000cc0
        /*04b8*/ 	.word	0x000000ff
        /*04bc*/ 	.word	0x000001e0
        /*04c0*/ 	.short	0x0100
        /*04c2*/ 	.byte	0x05
	.zero		1


	//   ....[60]....
        /*04c4*/ 	.word	0x00000cd0
        /*04c8*/ 	.word	0x000000ff
        /*04cc*/ 	.word	0x000001d8
        /*04d0*/ 	.short	0x0100
        /*04d2*/ 	.byte	0x05
	.zero		1


	//   ....[61]....
        /*04d4*/ 	.word	0x00000ce0
        /*04d8*/ 	.word	0x000000ff
        /*04dc*/ 	.word	0x000001e8
        /*04e0*/ 	.short	0x0100
        /*04e2*/ 	.byte	0x05
	.zero		1


	//   ....[62]....
        /*04e4*/ 	.word	0x00000e10
        /*04e8*/ 	.word	0x000000ff
        /*04ec*/ 	.word	0x000001f0
        /*04f0*/ 	.short	0x0100
        /*04f2*/ 	.byte	0x06
	.zero		1


	//   ....[63]....
        /*04f4*/ 	.word	0x00000e20
        /*04f8*/ 	.word	0x000000ff
        /*04fc*/ 	.word	0x00000210
        /*0500*/ 	.short	0x0100
        /*0502*/ 	.byte	0x06
	.zero		1


	//   ....[64]....
        /*0504*/ 	.word	0x00000e30
        /*0508*/ 	.word	0x000000ff
        /*050c*/ 	.word	0x000001f8
        /*0510*/ 	.short	0x0100
        /*0512*/ 	.byte	0x06
	.zero		1


	//   ....[65]....
        /*0514*/ 	.word	0x00000e40
        /*0518*/ 	.word	0x000000ff
        /*051c*/ 	.word	0x00000218
        /*0520*/ 	.short	0x0100
        /*0522*/ 	.byte	0x06
	.zero		1


	//   ....[66]....
        /*0524*/ 	.word	0x00000e50
        /*0528*/ 	.word	0x000000ff
        /*052c*/ 	.word	0x00000200
        /*0530*/ 	.short	0x0100
        /*0532*/ 	.byte	0x06
	.zero		1


	//   ....[67]....
        /*0534*/ 	.word	0x00000e60
        /*0538*/ 	.word	0x000000ff
        /*053c*/ 	.word	0x00000220
        /*0540*/ 	.short	0x0100
        /*0542*/ 	.byte	0x06
	.zero		1


	//   ....[68]....
        /*0544*/ 	.word	0x00000e70
        /*0548*/ 	.word	0x000000ff
        /*054c*/ 	.word	0x00000208
        /*0550*/ 	.short	0x0100
        /*0552*/ 	.byte	0x06
	.zero		1


	//   ....[69]....
        /*0554*/ 	.word	0x00000e80
        /*0558*/ 	.word	0x000000ff
        /*055c*/ 	.word	0x00000228
        /*0560*/ 	.short	0x0100
        /*0562*/ 	.byte	0x06
	.zero		1


	//   ....[70]....
        /*0564*/ 	.word	0x00000f70
        /*0568*/ 	.word	0x000000ff
        /*056c*/ 	.word	0x00000230
        /*0570*/ 	.short	0x0100
        /*0572*/ 	.byte	0x05
	.zero		1


	//   ....[71]....
        /*0574*/ 	.word	0x00000f80
        /*0578*/ 	.word	0x000000ff
        /*057c*/ 	.word	0x00000240
        /*0580*/ 	.short	0x0100
        /*0582*/ 	.byte	0x05
	.zero		1


	//   ....[72]....
        /*0584*/ 	.word	0x00000f90
        /*0588*/ 	.word	0x000000ff
        /*058c*/ 	.word	0x00000238
        /*0590*/ 	.short	0x0100
        /*0592*/ 	.byte	0x05
	.zero		1


	//   ....[73]....
        /*0594*/ 	.word	0x00000fa0
        /*0598*/ 	.word	0x000000ff
        /*059c*/ 	.word	0x00000248
        /*05a0*/ 	.short	0x0100
        /*05a2*/ 	.byte	0x05
	.zero		1


	//   ....[74]....
        /*05a4*/ 	.word	0x00001880
        /*05a8*/ 	.word	0x00000003
        /*05ac*/ 	.word	0x00000240
        /*05b0*/ 	.short	0x010a
        /*05b2*/ 	.byte	0xff
	.zero		1


	//   ....[75]....
        /*05b4*/ 	.word	0x000018b0
        /*05b8*/ 	.word	0x00000003
        /*05bc*/ 	.word	0x00000230
        /*05c0*/ 	.short	0x0101
        /*05c2*/ 	.byte	0xff
	.zero		1


	//   ....[76]....
        /*05c4*/ 	.word	0x00001980
        /*05c8*/ 	.word	0x000000ff
        /*05cc*/ 	.word	0x000000d0
        /*05d0*/ 	.short	0x010a
        /*05d2*/ 	.byte	0x05
	.zero		1


	//   ....[77]....
        /*05d4*/ 	.word	0x00001a20
        /*05d8*/ 	.word	0x000000ff
        /*05dc*/ 	.word	0x000000d0
        /*05e0*/ 	.short	0x010a
        /*05e2*/ 	.byte	0x21
	.zero		1


	//   ....[78]....
        /*05e4*/ 	.word	0x00001b70
        /*05e8*/ 	.word	0x000000ff
        /*05ec*/ 	.word	0x000000d0
        /*05f0*/ 	.short	0x010a
        /*05f2*/ 	.byte	0x08
	.zero		1


	//   ....[79]....
        /*05f4*/ 	.word	0x00001c80
        /*05f8*/ 	.word	0x000000ff
        /*05fc*/ 	.word	0x000001c8
        /*0600*/ 	.short	0x0101
        /*0602*/ 	.byte	0x04
	.zero		1


	//   ....[80]....
        /*0604*/ 	.word	0x00001ca0
        /*0608*/ 	.word	0x000000ff
        /*060c*/ 	.word	0x000000d0
        /*0610*/ 	.short	0x010a
        /*0612*/ 	.byte	0x05
	.zero		1


	//   ....[81]....
        /*0614*/ 	.word	0x00001d20
        /*0618*/ 	.word	0x000000ff
        /*061c*/ 	.word	0x000000d0
        /*0620*/ 	.short	0x010a
        /*0622*/ 	.byte	0x11
	.zero		1


	//   ....[82]....
        /*0624*/ 	.word	0x00001e70
        /*0628*/ 	.word	0x000000ff
        /*062c*/ 	.word	0x000000d0
        /*0630*/ 	.short	0x010a
        /*0632*/ 	.byte	0x08
	.zero		1


	//   ....[83]....
        /*0634*/ 	.word	0x00001fb0
        /*0638*/ 	.word	0x00000002
        /*063c*/ 	.word	0x000001d0
        /*0640*/ 	.short	0x010a
        /*0642*/ 	.byte	0xff
	.zero		1


	//   ....[84]....
        /*0644*/ 	.word	0x00002070
        /*0648*/ 	.word	0x00000002
        /*064c*/ 	.word	0x00000000
        /*0650*/ 	.short	0x0101
        /*0652*/ 	.byte	0xff
	.zero		1


	//   ....[85]....
        /*0654*/ 	.word	0x000025d0
        /*0658*/ 	.word	0x000000ff
        /*065c*/ 	.word	0x00000000
        /*0660*/ 	.short	0x010a
        /*0662*/ 	.byte	0x05
	.zero		1


	//   ....[86]....
        /*0664*/ 	.word	0x00002660
        /*0668*/ 	.word	0x000000ff
        /*066c*/ 	.word	0x00000000
        /*0670*/ 	.short	0x010a
        /*0672*/ 	.byte	0x05
	.zero		1


	//   ....[87]....
        /*0674*/ 	.word	0x000026f0
        /*0678*/ 	.word	0x000000ff
        /*067c*/ 	.word	0x00000000
        /*0680*/ 	.short	0x010a
        /*0682*/ 	.byte	0x05
	.zero		1


	//   ....[88]....
        /*0684*/ 	.word	0x00002780
        /*0688*/ 	.word	0x000000ff
        /*068c*/ 	.word	0x00000000
        /*0690*/ 	.short	0x010a
        /*0692*/ 	.byte	0x05
	.zero		1


	//   ....[89]....
        /*0694*/ 	.word	0x00002810
        /*0698*/ 	.word	0x000000ff
        /*069c*/ 	.word	0x00000000
        /*06a0*/ 	.short	0x010a
        /*06a2*/ 	.byte	0x05
	.zero		1


	//   ....[90]....
        /*06a4*/ 	.word	0x000028a0
        /*06a8*/ 	.word	0x000000ff
        /*06ac*/ 	.word	0x00000000
        /*06b0*/ 	.short	0x010a
        /*06b2*/ 	.byte	0x05
	.zero		1


	//   ....[91]....
        /*06b4*/ 	.word	0x00002930
        /*06b8*/ 	.word	0x000000ff
        /*06bc*/ 	.word	0x00000000
        /*06c0*/ 	.short	0x010a
        /*06c2*/ 	.byte	0x05
	.zero		1


	//   ....[92]....
        /*06c4*/ 	.word	0x000029c0
        /*06c8*/ 	.word	0x000000ff
        /*06cc*/ 	.word	0x00000000
        /*06d0*/ 	.short	0x010a
        /*06d2*/ 	.byte	0x05
	.zero		1


	//   ....[93]....
        /*06d4*/ 	.word	0x00002a50
        /*06d8*/ 	.word	0x000000ff
        /*06dc*/ 	.word	0x00000000
        /*06e0*/ 	.short	0x010a
        /*06e2*/ 	.byte	0x05
	.zero		1


	//   ....[94]....
        /*06e4*/ 	.word	0x00002ae0
        /*06e8*/ 	.word	0x000000ff
        /*06ec*/ 	.word	0x00000000
        /*06f0*/ 	.short	0x010a
        /*06f2*/ 	.byte	0x05
	.zero		1


	//   ....[95]....
        /*06f4*/ 	.word	0x00002b70
        /*06f8*/ 	.word	0x000000ff
        /*06fc*/ 	.word	0x00000000
        /*0700*/ 	.short	0x010a
        /*0702*/ 	.byte	0x05
	.zero		1


	//   ....[96]....
        /*0704*/ 	.word	0x00002c00
        /*0708*/ 	.word	0x000000ff
        /*070c*/ 	.word	0x00000000
        /*0710*/ 	.short	0x010a
        /*0712*/ 	.byte	0x05
	.zero		1


	//   ....[97]....
        /*0714*/ 	.word	0x00002c90
        /*0718*/ 	.word	0x000000ff
        /*071c*/ 	.word	0x00000000
        /*0720*/ 	.short	0x010a
        /*0722*/ 	.byte	0x05
	.zero		1


	//   ....[98]....
        /*0724*/ 	.word	0x00002d20
        /*0728*/ 	.word	0x000000ff
        /*072c*/ 	.word	0x00000000
        /*0730*/ 	.short	0x010a
        /*0732*/ 	.byte	0x05
	.zero		1


	//   ....[99]....
        /*0734*/ 	.word	0x00002db0
        /*0738*/ 	.word	0x000000ff
        /*073c*/ 	.word	0x00000000
        /*0740*/ 	.short	0x010a
        /*0742*/ 	.byte	0x05
	.zero		1


	//   ....[100]....
        /*0744*/ 	.word	0x00002e40
        /*0748*/ 	.word	0x000000ff
        /*074c*/ 	.word	0x00000000
        /*0750*/ 	.short	0x010a
        /*0752*/ 	.byte	0x05
	.zero		1


	//   ....[101]....
        /*0754*/ 	.word	0x00002ed0
        /*0758*/ 	.word	0x000000ff
        /*075c*/ 	.word	0x00000000
        /*0760*/ 	.short	0x010a
        /*0762*/ 	.byte	0x05
	.zero		1


	//   ....[102]....
        /*0764*/ 	.word	0x00002f60
        /*0768*/ 	.word	0x000000ff
        /*076c*/ 	.word	0x00000000
        /*0770*/ 	.short	0x010a
        /*0772*/ 	.byte	0x05
	.zero		1


	//   ....[103]....
        /*0774*/ 	.word	0x00002ff0
        /*0778*/ 	.word	0x000000ff
        /*077c*/ 	.word	0x00000000
        /*0780*/ 	.short	0x010a
        /*0782*/ 	.byte	0x05
	.zero		1


	//   ....[104]....
        /*0784*/ 	.word	0x00003080
        /*0788*/ 	.word	0x000000ff
        /*078c*/ 	.word	0x00000000
        /*0790*/ 	.short	0x010a
        /*0792*/ 	.byte	0x05
	.zero		1


	//   ....[105]....
        /*0794*/ 	.word	0x00003110
        /*0798*/ 	.word	0x000000ff
        /*079c*/ 	.word	0x00000000
        /*07a0*/ 	.short	0x010a
        /*07a2*/ 	.byte	0x05
	.zero		1


	//   ....[106]....
        /*07a4*/ 	.word	0x000031a0
        /*07a8*/ 	.word	0x000000ff
        /*07ac*/ 	.word	0x00000000
        /*07b0*/ 	.short	0x010a
        /*07b2*/ 	.byte	0x05
	.zero		1


	//   ....[107]....
        /*07b4*/ 	.word	0x00003230
        /*07b8*/ 	.word	0x000000ff
        /*07bc*/ 	.word	0x00000000
        /*07c0*/ 	.short	0x010a
        /*07c2*/ 	.byte	0x05
	.zero		1


	//   ....[108]....
        /*07c4*/ 	.word	0x000032c0
        /*07c8*/ 	.word	0x000000ff
        /*07cc*/ 	.word	0x00000000
        /*07d0*/ 	.short	0x010a
        /*07d2*/ 	.byte	0x05
	.zero		1


	//   ....[109]....
        /*07d4*/ 	.word	0x00003350
        /*07d8*/ 	.word	0x000000ff
        /*07dc*/ 	.word	0x00000000
        /*07e0*/ 	.short	0x010a
        /*07e2*/ 	.byte	0x05
	.zero		1


	//   ....[110]....
        /*07e4*/ 	.word	0x000033f0
        /*07e8*/ 	.word	0x00000000
        /*07ec*/ 	.word	0x00000000
        /*07f0*/ 	.short	0x010a
        /*07f2*/ 	.byte	0xff
	.zero		1


	//   ....[111]....
        /*07f4*/ 	.word	0x00003510
        /*07f8*/ 	.word	0x00000000
        /*07fc*/ 	.word	0x00000230
        /*0800*/ 	.short	0x010a
        /*0802*/ 	.byte	0xff
	.zero		1


	//   ....[112]....
        /*0804*/ 	.word	0x00003570
        /*0808*/ 	.word	0x00000004
        /*080c*/ 	.word	0x00000000
        /*0810*/ 	.short	0x0101
        /*0812*/ 	.byte	0xff
	.zero		1


	//   ....[113]....
        /*0814*/ 	.word	0x00003590
        /*0818*/ 	.word	0x000000ff
        /*081c*/ 	.word	0x000001e0
        /*0820*/ 	.short	0x010a
        /*0822*/ 	.byte	0x05
	.zero		1


	//   ....[114]....
        /*0824*/ 	.word	0x000036b0
        /*0828*/ 	.word	0x00000000
        /*082c*/ 	.word	0x000001d0
        /*0830*/ 	.short	0x010a
        /*0832*/ 	.byte	0xff
	.zero		1


	//   ....[115]....
        /*0834*/ 	.word	0x000037c0
        /*0838*/ 	.word	0x00000000
        /*083c*/ 	.word	0x00000000
        /*0840*/ 	.short	0x0101
        /*0842*/ 	.byte	0xff
	.zero		1


	//   ....[116]....
        /*0844*/ 	.word	0x00003850
        /*0848*/ 	.word	0x000000ff
        /*084c*/ 	.word	0x000001e0
        /*0850*/ 	.short	0x0106
        /*0852*/ 	.byte	0x05
	.zero		1


	//   ....[117]....
        /*0854*/ 	.word	0x00003870
        /*0858*/ 	.word	0x000000ff
        /*085c*/ 	.word	0x000001e0
        /*0860*/ 	.short	0x010a
        /*0862*/ 	.byte	0x05
	.zero		1


	//   ....[118]....
        /*0864*/ 	.word	0x00003900
        /*0868*/ 	.word	0x000000ff
        /*086c*/ 	.word	0x000001e0
        /*0870*/ 	.short	0x0106
        /*0872*/ 	.byte	0x04
	.zero		1


	//   ....[119]....
        /*0874*/ 	.word	0x00003940
        /*0878*/ 	.word	0x00000000
        /*087c*/ 	.word	0x000001e0
        /*0880*/ 	.short	0x010a
        /*0882*/ 	.byte	0xff
	.zero		1


	//   ....[120]....
        /*0884*/ 	.word	0x00003e20
        /*0888*/ 	.word	0x00000000
        /*088c*/ 	.word	0x000001d0
        /*0890*/ 	.short	0x010a
        /*0892*/ 	.byte	0xff
	.zero		1


	//   ....[121]....
        /*0894*/ 	.word	0x00003f20
        /*0898*/ 	.word	0x00000003
        /*089c*/ 	.word	0x00000000
        /*08a0*/ 	.short	0x0101
        /*08a2*/ 	.byte	0xff
	.zero		1


	//   ....[122]....
        /*08a4*/ 	.word	0x00003f30
        /*08a8*/ 	.word	0x000000ff
        /*08ac*/ 	.word	0x00000000
        /*08b0*/ 	.short	0x010a
        /*08b2*/ 	.byte	0x05
	.zero		1


	//   ....[123]....
        /*08b4*/ 	.word	0x00003f50
        /*08b8*/ 	.word	0x000000ff
        /*08bc*/ 	.word	0x00000210
        /*08c0*/ 	.short	0x010a
        /*08c2*/ 	.byte	0x0e
	.zero		1


	//   ....[124]....
        /*08c4*/ 	.word	0x00004080
        /*08c8*/ 	.word	0x000000ff
        /*08cc*/ 	.word	0x00000000
        /*08d0*/ 	.short	0x010a
        /*08d2*/ 	.byte	0x07
	.zero		1


	//   ....[125]....
        /*08d4*/ 	.word	0x00004190
        /*08d8*/ 	.word	0x000000ff
        /*08dc*/ 	.word	0x00000000
        /*08e0*/ 	.short	0x010a
        /*08e2*/ 	.byte	0x13
	.zero		1


	//   ....[126]....
        /*08e4*/ 	.word	0x00004360
        /*08e8*/ 	.word	0x000000ff
        /*08ec*/ 	.word	0x00000000
        /*08f0*/ 	.short	0x010a
        /*08f2*/ 	.byte	0x05
	.zero		1


	//   ....[127]....
        /*08f4*/ 	.word	0x000043f0
        /*08f8*/ 	.word	0x000000ff
        /*08fc*/ 	.word	0x00000000
        /*0900*/ 	.short	0x010a
        /*0902*/ 	.byte	0x05
	.zero		1


	//   ....[128]....
        /*0904*/ 	.word	0x00004480
        /*0908*/ 	.word	0x000000ff
        /*090c*/ 	.word	0x00000000
        /*0910*/ 	.short	0x010a
        /*0912*/ 	.byte	0x05
	.zero		1


	//   ....[129]....
        /*0914*/ 	.word	0x00004510
        /*0918*/ 	.word	0x000000ff
        /*091c*/ 	.word	0x00000000
        /*0920*/ 	.short	0x010a
        /*0922*/ 	.byte	0x06
	.zero		1


	//   ....[130]....
        /*0924*/ 	.word	0x00004950
        /*0928*/ 	.word	0x00000000
        /*092c*/ 	.word	0x000001d0
        /*0930*/ 	.short	0x010a
        /*0932*/ 	.byte	0xff
	.zero		1


	//   ....[131]....
        /*0934*/ 	.word	0x00004a30
        /*0938*/ 	.word	0x00000000
        /*093c*/ 	.word	0x00000000
        /*0940*/ 	.short	0x0101
        /*0942*/ 	.byte	0xff
	.zero		1


	//   ....[132]....
        /*0944*/ 	.word	0x00004d50
        /*0948*/ 	.word	0x000000ff
        /*094c*/ 	.word	0x000001c8
        /*0950*/ 	.short	0x010a
        /*0952*/ 	.byte	0x04
	.zero		1


	//   ....[133]....
        /*0954*/ 	.word	0x00004f30
        /*0958*/ 	.word	0x000000ff
        /*095c*/ 	.word	0x000001b0
        /*0960*/ 	.short	0x010a
        /*0962*/ 	.byte	0x0d
	.zero		1


	//   ....[134]....
        /*0964*/ 	.word	0x00005380
        /*0968*/ 	.word	0x000000ff
        /*096c*/ 	.word	0x000001a0
        /*0970*/ 	.short	0x010b
        /*0972*/ 	.byte	0x0d
	.zero		1


	//   ....[135]....
        /*0974*/ 	.word	0x000053e0
        /*0978*/ 	.word	0x000000ff
        /*097c*/ 	.word	0x00000000
        /*0980*/ 	.short	0x0101
        /*0982*/ 	.byte	0x15
	.zero		1


	//   ....[136]....
        /*0984*/ 	.word	0x00005490
        /*0988*/ 	.word	0x000000ff
        /*098c*/ 	.word	0x00000000
        /*0990*/ 	.short	0x010a
        /*0992*/ 	.byte	0x04
	.zero		1


	//   ....[137]....
        /*0994*/ 	.word	0x00005530
        /*0998*/ 	.word	0x00000000
        /*099c*/ 	.word	0x00000000
        /*09a0*/ 	.short	0x010a
        /*09a2*/ 	.byte	0xff
	.zero		1


	//   ....[138]....
        /*09a4*/ 	.word	0x000058a0
        /*09a8*/ 	.word	0x00000000
        /*09ac*/ 	.word	0x000001d0
        /*09b0*/ 	.short	0x010a
        /*09b2*/ 	.byte	0xff
	.zero		1


	//   ....[139]....
        /*09b4*/ 	.word	0x000059b0
        /*09b8*/ 	.word	0x00000000
        /*09bc*/ 	.word	0x00000000
        /*09c0*/ 	.short	0x0101
        /*09c2*/ 	.byte	0xff
	.zero		1


	//   ....[140]....
        /*09c4*/ 	.word	0x000063b0
        /*09c8*/ 	.word	0x00000000
        /*09cc*/ 	.word	0x000001a0
        /*09d0*/ 	.short	0x010a
        /*09d2*/ 	.byte	0xff
	.zero		1


	//   ....[141]....
        /*09d4*/ 	.word	0x000063f0
        /*09d8*/ 	.word	0x000000a0
        /*09dc*/ 	.word	0x000001f0
        /*09e0*/ 	.short	0x010a
        /*09e2*/ 	.byte	0xff
	.zero		1


	//   ....[142]....
        /*09e4*/ 	.word	0x000064f0
        /*09e8*/ 	.word	0x00000000
        /*09ec*/ 	.word	0x000001a0
        /*09f0*/ 	.short	0x010a
        /*09f2*/ 	.byte	0xff
	.zero		1


	//   ....[143]....
        /*09f4*/ 	.word	0x00006800
        /*09f8*/ 	.word	0x000000a0
        /*09fc*/ 	.word	0x000001f0
        /*0a00*/ 	.short	0x010a
        /*0a02*/ 	.byte	0xff
	.zero		1


	//   ....[144]....
        /*0a04*/ 	.word	0x00007220
        /*0a08*/ 	.word	0x000000ff
        /*0a0c*/ 	.word	0x00000000
        /*0a10*/ 	.short	0x0101
        /*0a12*/ 	.byte	0x05
	.zero		1


	//   ....[145]....
        /*0a14*/ 	.word	0x00008580
        /*0a18*/ 	.word	0x00000000
        /*0a1c*/ 	.word	0x00000000
        /*0a20*/ 	.short	0x0101
        /*0a22*/ 	.byte	0xff
	.zero		1


	//   ....[146]....
        /*0a24*/ 	.word	0x00008820
        /*0a28*/ 	.word	0x00000003
        /*0a2c*/ 	.word	0x00000240
        /*0a30*/ 	.short	0x010a
        /*0a32*/ 	.byte	0xff
	.zero		1


	//   ....[147]....
        /*0a34*/ 	.word	0x00008880
        /*0a38*/ 	.word	0x00000002
        /*0a3c*/ 	.word	0x000000d0
        /*0a40*/ 	.short	0x010a
        /*0a42*/ 	.byte	0xff
	.zero		1


	//   ....[148]....
        /*0a44*/ 	.word	0x000088e0
        /*0a48*/ 	.word	0x00000002
        /*0a4c*/ 	.word	0x000000d0
        /*0a50*/ 	.short	0x010a
        /*0a52*/ 	.byte	0xff
	.zero		1


	//   ....[149]....
        /*0a54*/ 	.word	0x00008930
        /*0a58*/ 	.word	0x00000002
        /*0a5c*/ 	.word	0x000001d0
        /*0a60*/ 	.short	0x010a
        /*0a62*/ 	.byte	0xff
	.zero		1


	//   ....[150]....
        /*0a64*/ 	.word	0x00008990
        /*0a68*/ 	.word	0x00000000
        /*0a6c*/ 	.word	0x00000000
        /*0a70*/ 	.short	0x010a
        /*0a72*/ 	.byte	0xff
	.zero		1


	//   ....[151]....
        /*0a74*/ 	.word	0x000089f0
        /*0a78*/ 	.word	0x00000000
        /*0a7c*/ 	.word	0x00000000
        /*0a80*/ 	.short	0x010a
        /*0a82*/ 	.byte	0xff
	.zero		1


	//   ....[152]....
        /*0a84*/ 	.word	0x00008a50
        /*0a88*/ 	.word	0x00000000
        /*0a8c*/ 	.word	0x00000000
        /*0a90*/ 	.short	0x010a
        /*0a92*/ 	.byte	0xff
	.zero		1


	//   ....[153]....
        /*0a94*/ 	.word	0x00008ab0
        /*0a98*/ 	.word	0x00000000
        /*0a9c*/ 	.word	0x00000000
        /*0aa0*/ 	.short	0x010a
        /*0aa2*/ 	.byte	0xff
	.zero		1


	//   ....[154]....
        /*0aa4*/ 	.word	0x00008b10
        /*0aa8*/ 	.word	0x00000000
        /*0aac*/ 	.word	0x00000000
        /*0ab0*/ 	.short	0x010a
        /*0ab2*/ 	.byte	0xff
	.zero		1


	//   ....[155]....
        /*0ab4*/ 	.word	0x00008b70
        /*0ab8*/ 	.word	0x00000000
        /*0abc*/ 	.word	0x00000000
        /*0ac0*/ 	.short	0x010a
        /*0ac2*/ 	.byte	0xff
	.zero		1


	//   ....[156]....
        /*0ac4*/ 	.word	0x00008bd0
        /*0ac8*/ 	.word	0x00000000
        /*0acc*/ 	.word	0x00000000
        /*0ad0*/ 	.short	0x010a
        /*0ad2*/ 	.byte	0xff
	.zero		1


	//   ....[157]....
        /*0ad4*/ 	.word	0x00008c30
        /*0ad8*/ 	.word	0x00000000
        /*0adc*/ 	.word	0x00000000
        /*0ae0*/ 	.short	0x010a
        /*0ae2*/ 	.byte	0xff
	.zero		1


	//   ....[158]....
        /*0ae4*/ 	.word	0x00008c90
        /*0ae8*/ 	.word	0x00000000
        /*0aec*/ 	.word	0x00000000
        /*0af0*/ 	.short	0x010a
        /*0af2*/ 	.byte	0xff
	.zero		1


	//   ....[159]....
        /*0af4*/ 	.word	0x00008cf0
        /*0af8*/ 	.word	0x00000000
        /*0afc*/ 	.word	0x00000000
        /*0b00*/ 	.short	0x010a
        /*0b02*/ 	.byte	0xff
	.zero		1


	//   ....[160]....
        /*0b04*/ 	.word	0x00008d50
        /*0b08*/ 	.word	0x00000000
        /*0b0c*/ 	.word	0x00000000
        /*0b10*/ 	.short	0x010a
        /*0b12*/ 	.byte	0xff
	.zero		1


	//   ....[161]....
        /*0b14*/ 	.word	0x00008db0
        /*0b18*/ 	.word	0x00000000
        /*0b1c*/ 	.word	0x00000000
        /*0b20*/ 	.short	0x010a
        /*0b22*/ 	.byte	0xff
	.zero		1


	//   ....[162]....
        /*0b24*/ 	.word	0x00008e10
        /*0b28*/ 	.word	0x00000000
        /*0b2c*/ 	.word	0x00000000
        /*0b30*/ 	.short	0x010a
        /*0b32*/ 	.byte	0xff
	.zero		1


	//   ....[163]....
        /*0b34*/ 	.word	0x00008e70
        /*0b38*/ 	.word	0x00000000
        /*0b3c*/ 	.word	0x00000000
        /*0b40*/ 	.short	0x010a
        /*0b42*/ 	.byte	0xff
	.zero		1


	//   ....[164]....
        /*0b44*/ 	.word	0x00008ed0
        /*0b48*/ 	.word	0x00000000
        /*0b4c*/ 	.word	0x00000000
        /*0b50*/ 	.short	0x010a
        /*0b52*/ 	.byte	0xff
	.zero		1


	//   ....[165]....
        /*0b54*/ 	.word	0x00008f30
        /*0b58*/ 	.word	0x00000000
        /*0b5c*/ 	.word	0x00000000
        /*0b60*/ 	.short	0x010a
        /*0b62*/ 	.byte	0xff
	.zero		1


	//   ....[166]....
        /*0b64*/ 	.word	0x00008f90
        /*0b68*/ 	.word	0x00000000
        /*0b6c*/ 	.word	0x00000000
        /*0b70*/ 	.short	0x010a
        /*0b72*/ 	.byte	0xff
	.zero		1


	//   ....[167]....
        /*0b74*/ 	.word	0x00008ff0
        /*0b78*/ 	.word	0x00000000
        /*0b7c*/ 	.word	0x00000000
        /*0b80*/ 	.short	0x010a
        /*0b82*/ 	.byte	0xff
	.zero		1


	//   ....[168]....
        /*0b84*/ 	.word	0x00009050
        /*0b88*/ 	.word	0x00000000
        /*0b8c*/ 	.word	0x00000000
        /*0b90*/ 	.short	0x010a
        /*0b92*/ 	.byte	0xff
	.zero		1


	//   ....[169]....
        /*0b94*/ 	.word	0x000090b0
        /*0b98*/ 	.word	0x00000000
        /*0b9c*/ 	.word	0x00000000
        /*0ba0*/ 	.short	0x010a
        /*0ba2*/ 	.byte	0xff
	.zero		1


	//   ....[170]....
        /*0ba4*/ 	.word	0x00009110
        /*0ba8*/ 	.word	0x00000000
        /*0bac*/ 	.word	0x00000000
        /*0bb0*/ 	.short	0x010a
        /*0bb2*/ 	.byte	0xff
	.zero		1


	//   ....[171]....
        /*0bb4*/ 	.word	0x00009170
        /*0bb8*/ 	.word	0x00000000
        /*0bbc*/ 	.word	0x00000000
        /*0bc0*/ 	.short	0x010a
        /*0bc2*/ 	.byte	0xff
	.zero		1


	//   ....[172]....
        /*0bc4*/ 	.word	0x000091d0
        /*0bc8*/ 	.word	0x00000000
        /*0bcc*/ 	.word	0x00000000
        /*0bd0*/ 	.short	0x010a
        /*0bd2*/ 	.byte	0xff
	.zero		1


	//   ....[173]....
        /*0bd4*/ 	.word	0x00009230
        /*0bd8*/ 	.word	0x00000000
        /*0bdc*/ 	.word	0x00000000
        /*0be0*/ 	.short	0x010a
        /*0be2*/ 	.byte	0xff
	.zero		1


	//   ....[174]....
        /*0be4*/ 	.word	0x00009290
        /*0be8*/ 	.word	0x00000000
        /*0bec*/ 	.word	0x00000000
        /*0bf0*/ 	.short	0x010a
        /*0bf2*/ 	.byte	0xff
	.zero		1


	//   ....[175]....
        /*0bf4*/ 	.word	0x000092e0
        /*0bf8*/ 	.word	0x00000000
        /*0bfc*/ 	.word	0x00000230
        /*0c00*/ 	.short	0x010a
        /*0c02*/ 	.byte	0xff
	.zero		1


	//   ....[176]....
        /*0c04*/ 	.word	0x00009340
        /*0c08*/ 	.word	0x00000000
        /*0c0c*/ 	.word	0x000001e0
        /*0c10*/ 	.short	0x010a
        /*0c12*/ 	.byte	0xff
	.zero		1


	//   ....[177]....
        /*0c14*/ 	.word	0x00009390
        /*0c18*/ 	.word	0x00000000
        /*0c1c*/ 	.word	0x000001d0
        /*0c20*/ 	.short	0x010a
        /*0c22*/ 	.byte	0xff
	.zero		1


	//   ....[178]....
        /*0c24*/ 	.word	0x000093f0
        /*0c28*/ 	.word	0x00000000
        /*0c2c*/ 	.word	0x000001e0
        /*0c30*/ 	.short	0x010a
        /*0c32*/ 	.byte	0xff
	.zero		1


	//   ....[179]....
        /*0c34*/ 	.word	0x00009440
        /*0c38*/ 	.word	0x00000000
        /*0c3c*/ 	.word	0x000001d0
        /*0c40*/ 	.short	0x010a
        /*0c42*/ 	.byte	0xff
	.zero		1


	//   ....[180]....
        /*0c44*/ 	.word	0x000094a0
        /*0c48*/ 	.word	0x00000003
        /*0c4c*/ 	.word	0x00000210
        /*0c50*/ 	.short	0x010a
        /*0c52*/ 	.byte	0xff
	.zero		1


	//   ....[181]....
        /*0c54*/ 	.word	0x00009500
        /*0c58*/ 	.word	0x00000000
        /*0c5c*/ 	.word	0x00000000
        /*0c60*/ 	.short	0x010a
        /*0c62*/ 	.byte	0xff
	.zero		1


	//   ....[182]....
        /*0c64*/ 	.word	0x00009560
        /*0c68*/ 	.word	0x00000000
        /*0c6c*/ 	.word	0x00000000
        /*0c70*/ 	.short	0x010a
        /*0c72*/ 	.byte	0xff
	.zero		1


	//   ....[183]....
        /*0c74*/ 	.word	0x000095c0
        /*0c78*/ 	.word	0x00000000
        /*0c7c*/ 	.word	0x00000000
        /*0c80*/ 	.short	0x010a
        /*0c82*/ 	.byte	0xff
	.zero		1


	//   ....[184]....
        /*0c84*/ 	.word	0x00009620
        /*0c88*/ 	.word	0x00000000
        /*0c8c*/ 	.word	0x00000000
        /*0c90*/ 	.short	0x010a
        /*0c92*/ 	.byte	0xff
	.zero		1


	//   ....[185]....
        /*0c94*/ 	.word	0x00009680
        /*0c98*/ 	.word	0x00000000
        /*0c9c*/ 	.word	0x00000000
        /*0ca0*/ 	.short	0x010a
        /*0ca2*/ 	.byte	0xff
	.zero		1


	//   ....[186]....
        /*0ca4*/ 	.word	0x000096d0
        /*0ca8*/ 	.word	0x00000000
        /*0cac*/ 	.word	0x000001d0
        /*0cb0*/ 	.short	0x010a
        /*0cb2*/ 	.byte	0xff
	.zero		1


	//   ....[187]....
        /*0cb4*/ 	.word	0x00009730
        /*0cb8*/ 	.word	0x00000000
        /*0cbc*/ 	.word	0x000001c8
        /*0cc0*/ 	.short	0x010a
        /*0cc2*/ 	.byte	0xff
	.zero		1


	//   ....[188]....
        /*0cc4*/ 	.word	0x00009790
        /*0cc8*/ 	.word	0x00000003
        /*0ccc*/ 	.word	0x000001b0
        /*0cd0*/ 	.short	0x010a
        /*0cd2*/ 	.byte	0xff
	.zero		1


	//   ....[189]....
        /*0cd4*/ 	.word	0x000097f0
        /*0cd8*/ 	.word	0x00000000
        /*0cdc*/ 	.word	0x00000000
        /*0ce0*/ 	.short	0x010a
        /*0ce2*/ 	.byte	0xff
	.zero		1


	//   ....[190]....
        /*0ce4*/ 	.word	0x00009840
        /*0ce8*/ 	.word	0x00000000
        /*0cec*/ 	.word	0x000001d0
        /*0cf0*/ 	.short	0x010a
        /*0cf2*/ 	.byte	0xff
	.zero		1


	//   ....[191]....
        /*0cf4*/ 	.word	0x00009890
        /*0cf8*/ 	.word	0x00000000
        /*0cfc*/ 	.word	0x000001a0
        /*0d00*/ 	.short	0x010a
        /*0d02*/ 	.byte	0xff
	.zero		1


	//   ....[192]....
        /*0d04*/ 	.word	0x000098e0
        /*0d08*/ 	.word	0x000000a0
        /*0d0c*/ 	.word	0x000001f0
        /*0d10*/ 	.short	0x010a
        /*0d12*/ 	.byte	0xff
	.zero		1


	//----- nvinfo : EIATTR_NUM_MBARRIERS
	.align		4
.L_47:
        /*0d14*/ 	.byte	0x03, 0x38
        /*0d16*/ 	.short	0x004a


	//----- nvinfo : EIATTR_EXIT_INSTR_OFFSETS
	.align		4
        /*0d18*/ 	.byte	0x04, 0x1c
        /*0d1a*/ 	.short	(.L_49 - .L_48)


	//   ....[0]....
.L_48:
        /*0d1c*/ 	.word	0x00003420


	//   ....[1]....
        /*0d20*/ 	.word	0x00003910


	//   ....[2]....
        /*0d24*/ 	.word	0x00003970


	//   ....[3]....
        /*0d28*/ 	.word	0x00004770


	//   ....[4]....
        /*0d2c*/ 	.word	0x00005560


	//   ....[5]....
        /*0d30*/ 	.word	0x000055a0


	//   ....[6]....
        /*0d34*/ 	.word	0x00008730


	//   ....[7]....
        /*0d38*/ 	.word	0x000087b0


	//   ....[8]....
        /*0d3c*/ 	.word	0x000087e0


	//   ....[9]....
        /*0d40*/ 	.word	0x00008810


	//----- nvinfo : EIATTR_MAX_THREADS
	.align		4
.L_49:
        /*0d44*/ 	.byte	0x04, 0x05
        /*0d46*/ 	.short	(.L_51 - .L_50)
.L_50:
        /*0d48*/ 	.word	0x00000100
        /*0d4c*/ 	.word	0x00000001
        /*0d50*/ 	.word	0x00000001


	//----- nvinfo : EIATTR_CRS_STACK_SIZE
	.align		4
.L_51:
        /*0d54*/ 	.byte	0x04, 0x1e
        /*0d56*/ 	.short	(.L_53 - .L_52)
.L_52:
        /*0d58*/ 	.word	0x00000000


	//----- nvinfo : EIATTR_CBANK_PARAM_SIZE
	.align		4
.L_53:
        /*0d5c*/ 	.byte	0x03, 0x19
        /*0d5e*/ 	.short	0x0800


	//----- nvinfo : EIATTR_PARAM_CBANK
	.align		4
        /*0d60*/ 	.byte	0x04, 0x0a
        /*0d62*/ 	.short	(.L_55 - .L_54)
	.align		4
.L_54:
        /*0d64*/ 	.word	index@(.nv.constant0._ZN7cutlass13device_kernelINS_4gemm6kernel13GemmUniversalIN4cute5tupleIJiiiiEEENS1_10collective13CollectiveMmaINS1_35MainloopSm100TmaUmmaWarpSpecializedILi26ELi2ELi4ENS5_IJNS4_1CILi1EEESB_SB_EEEEENS5_IJNSA_ILi64EEENSA_ILi160EEENSA_ILi16EEEEEENS_10bfloat16_tENS5_IJlSB_lEEESI_SJ_NS4_8TiledMMAINS4_8MMA_AtomIJNS4_20SM100_MMA_F16BF16_SSISI_SI_fLi64ELi160ELNS4_4UMMA5MajorE0ELSO_0ELNSN_7ScaleInE0ELSP_0EEEEEENS4_6LayoutISC_NS5_IJNSA_ILi0EEEST_ST_EEEEENS5_IJNS4_10UnderscoreESW_SW_EEEEENS4_13SM90_TMA_LOADENS4_14ComposedLayoutINS4_7SwizzleILi1ELi4ELi3EEENS4_18smem_ptr_flag_bitsILi16EEENSS_INS5_IJNSA_ILi8EEESG_EEENS5_IJSG_SB_EEEEEEEvNS4_8identityESZ_S19_vS1A_EENS_8epilogue10collective18CollectiveEpilogueINS1C_23Sm100TmaWarpSpecializedILi2ELi1ELi80ELb1ELb0EEEJSH_NS5_IJNSS_ISE_SB_EENSS_ISF_SB_EEEEESI_SJ_SI_SJ_NS1C_6fusion15FusionCallbacksIS1G_NS1K_17LinearCombinationISI_fSI_fLNS_15FloatRoundStyleE2EEESH_S1J_JEEENS4_5SM1004TMEM4LOAD26SM100_TMEM_LOAD_16dp256b4xESZ_NS10_INS11_ILi2ELi4ELi3EEES14_NSS_INS5_IJS15_NSA_ILi32EEEEEENS5_IJS1V_SB_EEEEEEENS4_17SM75_U32x4_LDSM_NENS4_14SM90_TMA_STOREES1Z_NS4_17SM90_U32x4_STSM_NENS4_39AutoVectorizingCopyWithAssumedAlignmentILi128EEEEEEvvEEEEvNT_6ParamsE)
        /*0d68*/ 	.short	0x0380
        /*0d6a*/ 	.short	0x0800


	//----- nvinfo : EIATTR_SW_WAR
	.align		4
.L_55:
        /*0d6c*/ 	.byte	0x04, 0x36
        /*0d6e*/ 	.short	(.L_57 - .L_56)
.L_56:
        /*0d70*/ 	.word	0x00000008
.L_57:


//--------------------- .nv.callgraph             --------------------------
	.section	.nv.callgraph,"",@"SHT_CUDA_CALLGRAPH"
	.align	4
	.sectionentsize	8
	.align		4
        /*0000*/ 	.word	0x00000000
	.align		4
        /*0004*/ 	.word	0xffffffff
	.align		4
        /*0008*/ 	.word	index@(_ZN7cutlass13device_kernelINS_4gemm6kernel13GemmUniversalIN4cute5tupleIJiiiiEEENS1_10collective13CollectiveMmaINS1_35MainloopSm100TmaUmmaWarpSpecializedILi26ELi2ELi4ENS5_IJNS4_1CILi1EEESB_SB_EEEEENS5_IJNSA_ILi64EEENSA_ILi160EEENSA_ILi16EEEEEENS_10bfloat16_tENS5_IJlSB_lEEESI_SJ_NS4_8TiledMMAINS4_8MMA_AtomIJNS4_20SM100_MMA_F16BF16_SSISI_SI_fLi64ELi160ELNS4_4UMMA5MajorE0ELSO_0ELNSN_7ScaleInE0ELSP_0EEEEEENS4_6LayoutISC_NS5_IJNSA_ILi0EEEST_ST_EEEEENS5_IJNS4_10UnderscoreESW_SW_EEEEENS4_13SM90_TMA_LOADENS4_14ComposedLayoutINS4_7SwizzleILi1ELi4ELi3EEENS4_18smem_ptr_flag_bitsILi16EEENSS_INS5_IJNSA_ILi8EEESG_EEENS5_IJSG_SB_EEEEEEEvNS4_8identityESZ_S19_vS1A_EENS_8epilogue10collective18CollectiveEpilogueINS1C_23Sm100TmaWarpSpecializedILi2ELi1ELi80ELb1ELb0EEEJSH_NS5_IJNSS_ISE_SB_EENSS_ISF_SB_EEEEESI_SJ_SI_SJ_NS1C_6fusion15FusionCallbacksIS1G_NS1K_17LinearCombinationISI_fSI_fLNS_15FloatRoundStyleE2EEESH_S1J_JEEENS4_5SM1004TMEM4LOAD26SM100_TMEM_LOAD_16dp256b4xESZ_NS10_INS11_ILi2ELi4ELi3EEES14_NSS_INS5_IJS15_NSA_ILi32EEEEEENS5_IJS1V_SB_EEEEEEENS4_17SM75_U32x4_LDSM_NENS4_14SM90_TMA_STOREES1Z_NS4_17SM90_U32x4_STSM_NENS4_39AutoVectorizingCopyWithAssumedAlignmentILi128EEEEEEvvEEEEvNT_6ParamsE)
	.align		4
        /*000c*/ 	.word	index@(__assertfail)
	.align		4
        /*0010*/ 	.word	0x00000000
	.align		4
        /*0014*/ 	.word	0xfffffffe
	.align		4
        /*0018*/ 	.word	0x00000000
	.align		4
        /*001c*/ 	.word	0xfffffffd
	.align		4
        /*0020*/ 	.word	0x00000000
	.align		4
        /*0024*/ 	.word	0xfffffffc


//--------------------- .nv.constant4             --------------------------
	.section	.nv.constant4,"a",@progbits
	.align	8
	.align		8
.nv.constant4:
        /*0000*/ 	.dword	__assertfail
	.align		8
        /*0008*/ 	.dword	__unnamed_1
	.align		8
        /*0010*/ 	.dword	__unnamed_2
	.align		8
        /*0018*/ 	.dword	_ZN40_INTERNAL_13673494_4_k_cu_f38051e2_196974cuda3std3__45__cpo5beginE
	.align		8
        /*0020*/ 	.dword	_ZN40_INTERNAL_13673494_4_k_cu_f38051e2_196974cuda3std3__45__cpo3endE
	.align		8
        /*0028*/ 	.dword	_ZN40_INTERNAL_13673494_4_k_cu_f38051e2_196974cuda3std3__45__cpo6cbeginE
	.align		8
        /*0030*/ 	.dword	_ZN40_INTERNAL_13673494_4_k_cu_f38051e2_196974cuda3std3__45__cpo4cendE
	.align		8
        /*0038*/ 	.dword	_ZN40_INTERNAL_13673494_4_k_cu_f38051e2_196974cuda3std3__442_GLOBAL__N__13673494_4_k_cu_f38051e2_196976ignoreE
	.align		8
        /*0040*/ 	.dword	_ZN40_INTERNAL_13673494_4_k_cu_f38051e2_196974cuda3std3__419piecewise_constructE
	.align		8
        /*0048*/ 	.dword	_ZN40_INTERNAL_13673494_4_k_cu_f38051e2_196974cuda3std3__48in_placeE
	.align		8
        /*0050*/ 	.dword	_ZN40_INTERNAL_13673494_4_k_cu_f38051e2_196974cuda3std6ranges3__45__cpo4swapE
	.align		8
        /*0058*/ 	.dword	_ZN40_INTERNAL_13673494_4_k_cu_f38051e2_196974cuda3std6ranges3__45__cpo9iter_moveE
	.align		8
        /*0060*/ 	.dword	_ZN40_INTERNAL_13673494_4_k_cu_f38051e2_196974cute7productE
	.align		8
        /*0068*/ 	.dword	_ZN40_INTERNAL_13673494_4_k_cu_f38051e2_196974cute1_E
	.align		8
        /*0070*/ 	.dword	$str$25
	.align		8
        /*0078*/ 	.dword	$str$26
	.align		8
        /*0080*/ 	.dword	$str$27
	.align		8
        /*0088*/ 	.dword	$str$28


//--------------------- .text._ZN7cutlass13device_kernelINS_4gemm6kernel13GemmUniversalIN4cute5tupleIJiiiiEEENS1_10collective13CollectiveMmaINS1_35MainloopSm100TmaUmmaWarpSpecializedILi26ELi2ELi4ENS5_IJNS4_1CILi1EEESB_SB_EEEEENS5_IJNSA_ILi64EEENSA_ILi160EEENSA_ILi16EEEEEENS_10bfloat16_tENS5_IJlSB_lEEESI_SJ_NS4_8TiledMMAINS4_8MMA_AtomIJNS4_20SM100_MMA_F16BF16_SSISI_SI_fLi64ELi160ELNS4_4UMMA5MajorE0ELSO_0ELNSN_7ScaleInE0ELSP_0EEEEEENS4_6LayoutISC_NS5_IJNSA_ILi0EEEST_ST_EEEEENS5_IJNS4_10UnderscoreESW_SW_EEEEENS4_13SM90_TMA_LOADENS4_14ComposedLayoutINS4_7SwizzleILi1ELi4ELi3EEENS4_18smem_ptr_flag_bitsILi16EEENSS_INS5_IJNSA_ILi8EEESG_EEENS5_IJSG_SB_EEEEEEEvNS4_8identityESZ_S19_vS1A_EENS_8epilogue10collective18CollectiveEpilogueINS1C_23Sm100TmaWarpSpecializedILi2ELi1ELi80ELb1ELb0EEEJSH_NS5_IJNSS_ISE_SB_EENSS_ISF_SB_EEEEESI_SJ_SI_SJ_NS1C_6fusion15FusionCallbacksIS1G_NS1K_17LinearCombinationISI_fSI_fLNS_15FloatRoundStyleE2EEESH_S1J_JEEENS4_5SM1004TMEM4LOAD26SM100_TMEM_LOAD_16dp256b4xESZ_NS10_INS11_ILi2ELi4ELi3EEES14_NSS_INS5_IJS15_NSA_ILi32EEEEEENS5_IJS1V_SB_EEEEEEENS4_17SM75_U32x4_LDSM_NENS4_14SM90_TMA_STOREES1Z_NS4_17SM90_U32x4_STSM_NENS4_39AutoVectorizingCopyWithAssumedAlignmentILi128EEEEEEvvEEEEvNT_6ParamsE --------------------------
	.section	.text._ZN7cutlass13device_kernelINS_4gemm6kernel13GemmUniversalIN4cute5tupleIJiiiiEEENS1_10collective13CollectiveMmaINS1_35MainloopSm100TmaUmmaWarpSpecializedILi26ELi2ELi4ENS5_IJNS4_1CILi1EEESB_SB_EEEEENS5_IJNSA_ILi64EEENSA_ILi160EEENSA_ILi16EEEEEENS_10bfloat16_tENS5_IJlSB_lEEESI_SJ_NS4_8TiledMMAINS4_8MMA_AtomIJNS4_20SM100_MMA_F16BF16_SSISI_SI_fLi64ELi160ELNS4_4UMMA5MajorE0ELSO_0ELNSN_7ScaleInE0ELSP_0EEEEEENS4_6LayoutISC_NS5_IJNSA_ILi0EEEST_ST_EEEEENS5_IJNS4_10UnderscoreESW_SW_EEEEENS4_13SM90_TMA_LOADENS4_14ComposedLayoutINS4_7SwizzleILi1ELi4ELi3EEENS4_18smem_ptr_flag_bitsILi16EEENSS_INS5_IJNSA_ILi8EEESG_EEENS5_IJSG_SB_EEEEEEEvNS4_8identityESZ_S19_vS1A_EENS_8epilogue10collective18CollectiveEpilogueINS1C_23Sm100TmaWarpSpecializedILi2ELi1ELi80ELb1ELb0EEEJSH_NS5_IJNSS_ISE_SB_EENSS_ISF_SB_EEEEESI_SJ_SI_SJ_NS1C_6fusion15FusionCallbacksIS1G_NS1K_17LinearCombinationISI_fSI_fLNS_15FloatRoundStyleE2EEESH_S1J_JEEENS4_5SM1004TMEM4LOAD26SM100_TMEM_LOAD_16dp256b4xESZ_NS10_INS11_ILi2ELi4ELi3EEES14_NSS_INS5_IJS15_NSA_ILi32EEEEEENS5_IJS1V_SB_EEEEEEENS4_17SM75_U32x4_LDSM_NENS4_14SM90_TMA_STOREES1Z_NS4_17SM90_U32x4_STSM_NENS4_39AutoVectorizingCopyWithAssumedAlignmentILi128EEEEEEvvEEEEvNT_6ParamsE,"ax",@progbits
	.align	128
.text._ZN7cutlass13device_kernelINS_4gemm6kernel13GemmUniversalIN4cute5tupleIJiiiiEEENS1_10collective13CollectiveMmaINS1_35MainloopSm100TmaUmmaWarpSpecializedILi26ELi2ELi4ENS5_IJNS4_1CILi1EEESB_SB_EEEEENS5_IJNSA_ILi64EEENSA_ILi160EEENSA_ILi16EEEEEENS_10bfloat16_tENS5_IJlSB_lEEESI_SJ_NS4_8TiledMMAINS4_8MMA_AtomIJNS4_20SM100_MMA_F16BF16_SSISI_SI_fLi64ELi160ELNS4_4UMMA5MajorE0ELSO_0ELNSN_7ScaleInE0ELSP_0EEEEEENS4_6LayoutISC_NS5_IJNSA_ILi0EEEST_ST_EEEEENS5_IJNS4_10UnderscoreESW_SW_EEEEENS4_13SM90_TMA_LOADENS4_14ComposedLayoutINS4_7SwizzleILi1ELi4ELi3EEENS4_18smem_ptr_flag_bitsILi16EEENSS_INS5_IJNSA_ILi8EEESG_EEENS5_IJSG_SB_EEEEEEEvNS4_8identityESZ_S19_vS1A_EENS_8epilogue10collective18CollectiveEpilogueINS1C_23Sm100TmaWarpSpecializedILi2ELi1ELi80ELb1ELb0EEEJSH_NS5_IJNSS_ISE_SB_EENSS_ISF_SB_EEEEESI_SJ_SI_SJ_NS1C_6fusion15FusionCallbacksIS1G_NS1K_17LinearCombinationISI_fSI_fLNS_15FloatRoundStyleE2EEESH_S1J_JEEENS4_5SM1004TMEM4LOAD26SM100_TMEM_LOAD_16dp256b4xESZ_NS10_INS11_ILi2ELi4ELi3EEES14_NSS_INS5_IJS15_NSA_ILi32EEEEEENS5_IJS1V_SB_EEEEEEENS4_17SM75_U32x4_LDSM_NENS4_14SM90_TMA_STOREES1Z_NS4_17SM90_U32x4_STSM_NENS4_39AutoVectorizingCopyWithAssumedAlignmentILi128EEEEEEvvEEEEvNT_6ParamsE:
        .type           _ZN7cutlass13device_kernelINS_4gemm6kernel13GemmUniversalIN4cute5tupleIJiiiiEEENS1_10collective13CollectiveMmaINS1_35MainloopSm100TmaUmmaWarpSpecializedILi26ELi2ELi4ENS5_IJNS4_1CILi1EEESB_SB_EEEEENS5_IJNSA_ILi64EEENSA_ILi160EEENSA_ILi16EEEEEENS_10bfloat16_tENS5_IJlSB_lEEESI_SJ_NS4_8TiledMMAINS4_8MMA_AtomIJNS4_20SM100_MMA_F16BF16_SSISI_SI_fLi64ELi160ELNS4_4UMMA5MajorE0ELSO_0ELNSN_7ScaleInE0ELSP_0EEEEEENS4_6LayoutISC_NS5_IJNSA_ILi0EEEST_ST_EEEEENS5_IJNS4_10UnderscoreESW_SW_EEEEENS4_13SM90_TMA_LOADENS4_14ComposedLayoutINS4_7SwizzleILi1ELi4ELi3EEENS4_18smem_ptr_flag_bitsILi16EEENSS_INS5_IJNSA_ILi8EEESG_EEENS5_IJSG_SB_EEEEEEEvNS4_8identityESZ_S19_vS1A_EENS_8epilogue10collective18CollectiveEpilogueINS1C_23Sm100TmaWarpSpecializedILi2ELi1ELi80ELb1ELb0EEEJSH_NS5_IJNSS_ISE_SB_EENSS_ISF_SB_EEEEESI_SJ_SI_SJ_NS1C_6fusion15FusionCallbacksIS1G_NS1K_17LinearCombinationISI_fSI_fLNS_15FloatRoundStyleE2EEESH_S1J_JEEENS4_5SM1004TMEM4LOAD26SM100_TMEM_LOAD_16dp256b4xESZ_NS10_INS11_ILi2ELi4ELi3EEES14_NSS_INS5_IJS15_NSA_ILi32EEEEEENS5_IJS1V_SB_EEEEEEENS4_17SM75_U32x4_LDSM_NENS4_14SM90_TMA_STOREES1Z_NS4_17SM90_U32x4_STSM_NENS4_39AutoVectorizingCopyWithAssumedAlignmentILi128EEEEEEvvEEEEvNT_6ParamsE,@function
        .size           _ZN7cutlass13device_kernelINS_4gemm6kernel13GemmUniversalIN4cute5tupleIJiiiiEEENS1_10collective13CollectiveMmaINS1_35MainloopSm100TmaUmmaWarpSpecializedILi26ELi2ELi4ENS5_IJNS4_1CILi1EEESB_SB_EEEEENS5_IJNSA_ILi64EEENSA_ILi160EEENSA_ILi16EEEEEENS_10bfloat16_tENS5_IJlSB_lEEESI_SJ_NS4_8TiledMMAINS4_8MMA_AtomIJNS4_20SM100_MMA_F16BF16_SSISI_SI_fLi64ELi160ELNS4_4UMMA5MajorE0ELSO_0ELNSN_7ScaleInE0ELSP_0EEEEEENS4_6LayoutISC_NS5_IJNSA_ILi0EEEST_ST_EEEEENS5_IJNS4_10UnderscoreESW_SW_EEEEENS4_13SM90_TMA_LOADENS4_14ComposedLayoutINS4_7SwizzleILi1ELi4ELi3EEENS4_18smem_ptr_flag_bitsILi16EEENSS_INS5_IJNSA_ILi8EEESG_EEENS5_IJSG_SB_EEEEEEEvNS4_8identityESZ_S19_vS1A_EENS_8epilogue10collective18CollectiveEpilogueINS1C_23Sm100TmaWarpSpecializedILi2ELi1ELi80ELb1ELb0EEEJSH_NS5_IJNSS_ISE_SB_EENSS_ISF_SB_EEEEESI_SJ_SI_SJ_NS1C_6fusion15FusionCallbacksIS1G_NS1K_17LinearCombinationISI_fSI_fLNS_15FloatRoundStyleE2EEESH_S1J_JEEENS4_5SM1004TMEM4LOAD26SM100_TMEM_LOAD_16dp256b4xESZ_NS10_INS11_ILi2ELi4ELi3EEES14_NSS_INS5_IJS15_NSA_ILi32EEEEEENS5_IJS1V_SB_EEEEEEENS4_17SM75_U32x4_LDSM_NENS4_14SM90_TMA_STOREES1Z_NS4_17SM90_U32x4_STSM_NENS4_39AutoVectorizingCopyWithAssumedAlignmentILi128EEEEEEvvEEEEvNT_6ParamsE,(.L_x_208 - _ZN7cutlass13device_kernelINS_4gemm6kernel13GemmUniversalIN4cute5tupleIJiiiiEEENS1_10collective13CollectiveMmaINS1_35MainloopSm100TmaUmmaWarpSpecializedILi26ELi2ELi4ENS5_IJNS4_1CILi1EEESB_SB_EEEEENS5_IJNSA_ILi64EEENSA_ILi160EEENSA_ILi16EEEEEENS_10bfloat16_tENS5_IJlSB_lEEESI_SJ_NS4_8TiledMMAINS4_8MMA_AtomIJNS4_20SM100_MMA_F16BF16_SSISI_SI_fLi64ELi160ELNS4_4UMMA5MajorE0ELSO_0ELNSN_7ScaleInE0ELSP_0EEEEEENS4_6LayoutISC_NS5_IJNSA_ILi0EEEST_ST_EEEEENS5_IJNS4_10UnderscoreESW_SW_EEEEENS4_13SM90_TMA_LOADENS4_14ComposedLayoutINS4_7SwizzleILi1ELi4ELi3EEENS4_18smem_ptr_flag_bitsILi16EEENSS_INS5_IJNSA_ILi8EEESG_EEENS5_IJSG_SB_EEEEEEEvNS4_8identityESZ_S19_vS1A_EENS_8epilogue10collective18CollectiveEpilogueINS1C_23Sm100TmaWarpSpecializedILi2ELi1ELi80ELb1ELb0EEEJSH_NS5_IJNSS_ISE_SB_EENSS_ISF_SB_EEEEESI_SJ_SI_SJ_NS1C_6fusion15FusionCallbacksIS1G_NS1K_17LinearCombinationISI_fSI_fLNS_15FloatRoundStyleE2EEESH_S1J_JEEENS4_5SM1004TMEM4LOAD26SM100_TMEM_LOAD_16dp256b4xESZ_NS10_INS11_ILi2ELi4ELi3EEES14_NSS_INS5_IJS15_NSA_ILi32EEEEEENS5_IJS1V_SB_EEEEEEENS4_17SM75_U32x4_LDSM_NENS4_14SM90_TMA_STOREES1Z_NS4_17SM90_U32x4_STSM_NENS4_39AutoVectorizingCopyWithAssumedAlignmentILi128EEEEEEvvEEEEvNT_6ParamsE)
        .other          _ZN7cutlass13device_kernelINS_4gemm6kernel13GemmUniversalIN4cute5tupleIJiiiiEEENS1_10collective13CollectiveMmaINS1_35MainloopSm100TmaUmmaWarpSpecializedILi26ELi2ELi4ENS5_IJNS4_1CILi1EEESB_SB_EEEEENS5_IJNSA_ILi64EEENSA_ILi160EEENSA_ILi16EEEEEENS_10bfloat16_tENS5_IJlSB_lEEESI_SJ_NS4_8TiledMMAINS4_8MMA_AtomIJNS4_20SM100_MMA_F16BF16_SSISI_SI_fLi64ELi160ELNS4_4UMMA5MajorE0ELSO_0ELNSN_7ScaleInE0ELSP_0EEEEEENS4_6LayoutISC_NS5_IJNSA_ILi0EEEST_ST_EEEEENS5_IJNS4_10UnderscoreESW_SW_EEEEENS4_13SM90_TMA_LOADENS4_14ComposedLayoutINS4_7SwizzleILi1ELi4ELi3EEENS4_18smem_ptr_flag_bitsILi16EEENSS_INS5_IJNSA_ILi8EEESG_EEENS5_IJSG_SB_EEEEEEEvNS4_8identityESZ_S19_vS1A_EENS_8epilogue10collective18CollectiveEpilogueINS1C_23Sm100TmaWarpSpecializedILi2ELi1ELi80ELb1ELb0EEEJSH_NS5_IJNSS_ISE_SB_EENSS_ISF_SB_EEEEESI_SJ_SI_SJ_NS1C_6fusion15FusionCallbacksIS1G_NS1K_17LinearCombinationISI_fSI_fLNS_15FloatRoundStyleE2EEESH_S1J_JEEENS4_5SM1004TMEM4LOAD26SM100_TMEM_LOAD_16dp256b4xESZ_NS10_INS11_ILi2ELi4ELi3EEES14_NSS_INS5_IJS15_NSA_ILi32EEEEEENS5_IJS1V_SB_EEEEEEENS4_17SM75_U32x4_LDSM_NENS4_14SM90_TMA_STOREES1Z_NS4_17SM90_U32x4_STSM_NENS4_39AutoVectorizingCopyWithAssumedAlignmentILi128EEEEEEvvEEEEvNT_6ParamsE,@"STO_CUDA_ENTRY STV_DEFAULT"
_ZN7cutlass13device_kernelINS_4gemm6kernel13GemmUniversalIN4cute5tupleIJiiiiEEENS1_10collective13CollectiveMmaINS1_35MainloopSm100TmaUmmaWarpSpecializedILi26ELi2ELi4ENS5_IJNS4_1CILi1EEESB_SB_EEEEENS5_IJNSA_ILi64EEENSA_ILi160EEENSA_ILi16EEEEEENS_10bfloat16_tENS5_IJlSB_lEEESI_SJ_NS4_8TiledMMAINS4_8MMA_AtomIJNS4_20SM100_MMA_F16BF16_SSISI_SI_fLi64ELi160ELNS4_4UMMA5MajorE0ELSO_0ELNSN_7ScaleInE0ELSP_0EEEEEENS4_6LayoutISC_NS5_IJNSA_ILi0EEEST_ST_EEEEENS5_IJNS4_10UnderscoreESW_SW_EEEEENS4_13SM90_TMA_LOADENS4_14ComposedLayoutINS4_7SwizzleILi1ELi4ELi3EEENS4_18smem_ptr_flag_bitsILi16EEENSS_INS5_IJNSA_ILi8EEESG_EEENS5_IJSG_SB_EEEEEEEvNS4_8identityESZ_S19_vS1A_EENS_8epilogue10collective18CollectiveEpilogueINS1C_23Sm100TmaWarpSpecializedILi2ELi1ELi80ELb1ELb0EEEJSH_NS5_IJNSS_ISE_SB_EENSS_ISF_SB_EEEEESI_SJ_SI_SJ_NS1C_6fusion15FusionCallbacksIS1G_NS1K_17LinearCombinationISI_fSI_fLNS_15FloatRoundStyleE2EEESH_S1J_JEEENS4_5SM1004TMEM4LOAD26SM100_TMEM_LOAD_16dp256b4xESZ_NS10_INS11_ILi2ELi4ELi3EEES14_NSS_INS5_IJS15_NSA_ILi32EEEEEENS5_IJS1V_SB_EEEEEEENS4_17SM75_U32x4_LDSM_NENS4_14SM90_TMA_STOREES1Z_NS4_17SM90_U32x4_STSM_NENS4_39AutoVectorizingCopyWithAssumedAlignmentILi128EEEEEEvvEEEEvNT_6ParamsE:
[----:B------:R-:W1:Y:S01]  /*0000*/  LDC R1, c[0x0][0x37c] ;  /* 0x0000df00ff017b82 */ /* 0x000e620000000800 */
[----:B------:R-:W2:Y:S01]  /*0010*/  S2R R218, SR_TID.X ;  /* 0x0000000000da7919 */ /* 0x000ea20000002100 */
[----:B------:R-:W3:Y:S01]  /*0020*/  LDCU.64 UR4, c[0x0][0x890] ;  /* 0x00011200ff0477ac */ /* 0x000ee20008000a00 */
[----:B------:R-:W-:Y:S02]  /*0030*/  PRMT R206, RZ, 0x7610, R206 ;  /* 0x00007610ffce7816 */ /* 0x000fe400000000ce */
[----:B------:R-:W-:Y:S01]  /*0040*/  ELECT P5, URZ, PT ;  /* 0x0000000000ff782f */ /* 0x000fe200038a0000 */
[----:B------:R-:W4:Y:S01]  /*0050*/  LDCU.64 UR46, c[0x0][0x358] ;  /* 0x00006b00ff2e77ac */ /* 0x000f220008000a00 */
[----:B---3--:R-:W-:-:S04]  /*0060*/  UISETP.NE.U32.AND UP0, UPT, UR4, URZ, UPT ;  /* 0x000000ff0400728c */ /* 0x008fc8000bf05070 */
[----:B------:R-:W-:Y:S01]  /*0070*/  UISETP.NE.AND.EX UP0, UPT, UR5, URZ, UPT, UP0 ;  /* 0x000000ff0500728c */ /* 0x000fe2000bf05300 */
[----:B--2---:R-:W-:-:S05]  /*0080*/  SHF.R.U32.HI R211, RZ, 0x5, R218 ;  /* 0x00000005ffd37819 */ /* 0x004fca00000116da */
[----:B------:R-:W2:Y:S02]  /*0090*/  SHFL.IDX PT, R0, R211, RZ, 0x1f ;  /* 0x00001fffd3007589 */ /* 0x000ea400000e0000 */
[----:B--2---:R-:W-:Y:S01]  /*00a0*/  R2UR UR8, R0 ;  /* 0x00000000000872ca */ /* 0x004fe200000e0000 */
[----:B-1--4-:R-:W-:-:S14]  /*00b0*/  BRA.U UP0, `(.L_x_0) ;  /* 0x00000001002c7547 */ /* 0x012fdc000b800000 */
[----:B------:R-:W1:Y:S02]  /*00c0*/  LDCU.64 UR6, c[0x0][0x888] ;  /* 0x00011100ff0677ac */ /* 0x000e640008000a00 */
[----:B-1----:R-:W-:-:S04]  /*00d0*/  UISETP.NE.U32.AND UP0, UPT, UR6, URZ, UPT ;  /* 0x000000ff0600728c */ /* 0x002fc8000bf05070 */
[----:B------:R-:W-:-:S09]  /*00e0*/  UISETP.NE.AND.EX UP0, UPT, UR7, URZ, UPT, UP0 ;  /* 0x000000ff0700728c */ /* 0x000fd2000bf05300 */
[----:B------:R-:W-:Y:S05]  /*00f0*/  BRA.U !UP0, `(.L_x_1) ;  /* 0x0000000108107547 */ /* 0x000fea000b800000 */
[----:B------:R-:W1:Y:S02]  /*0100*/  LDC.64 R2, c[0x0][0x888] ;  /* 0x00022200ff027b82 */ /* 0x000e640000000a00 */
[----:B-1----:R1:W5:Y:S01]  /*0110*/  LDG.E R101, desc[UR46][R2.64] ;  /* 0x0000002e02657981 */ /* 0x002362000c1e1900 */
[----:B------:R-:W-:Y:S01]  /*0120*/  HFMA2 R206, -RZ, RZ, 0, 5.9604644775390625e-08 ;  /* 0x00000001ffce7431 */ /* 0x000fe200000001ff */
[----:B------:R-:W-:Y:S05]  /*0130*/  BRA `(.L_x_0) ;  /* 0x00000000000c7947 */ /* 0x000fea0003800000 */
.L_x_1:
[----:B------:R-:W1:Y:S01]  /*0140*/  LDCU UR6, c[0x0][0x880] ;  /* 0x00011000ff0677ac */ /* 0x000e620008000800 */
[----:B------:R-:W-:Y:S01]  /*0150*/  HFMA2 R206, -RZ, RZ, 0, 5.9604644775390625e-08 ;  /* 0x00000001ffce7431 */ /* 0x000fe200000001ff */
[----:B-1----:R-:W-:-:S07]  /*0160*/  MOV R101, UR6 ;  /* 0x0000000600657c02 */ /* 0x002fce0008000f00 */
.L_x_0:
[----:B------:R-:W2:Y:S02]  /*0170*/  LDCU.64 UR6, c[0x0][0x8b0] ;  /* 0x00011600ff0677ac */ /* 0x000ea40008000a00 */
[----:B--2---:R-:W-:-:S04]  /*0180*/  UISETP.NE.U32.AND UP0, UPT, UR6, URZ, UPT ;  /* 0x000000ff0600728c */ /* 0x004fc8000bf05070 */
[----:B------:R-:W-:-:S09]  /*0190*/  UISETP.NE.AND.EX UP0, UPT, UR7, URZ, UPT, UP0 ;  /* 0x000000ff0700728c */ /* 0x000fd2000bf05300 */
[----:B------:R-:W-:Y:S05]  /*01a0*/  BRA.U UP0, `(.L_x_2) ;  /* 0x0000000100247547 */ /* 0x000fea000b800000 */
[----:B------:R-:W2:Y:S02]  /*01b0*/  LDCU.64 UR6, c[0x0][0x8a8] ;  /* 0x00011500ff0677ac */ /* 0x000ea40008000a00 */
[----:B--2---:R-:W-:-:S04]  /*01c0*/  UISETP.NE.U32.AND UP0, UPT, UR6, URZ, UPT ;  /* 0x000000ff0600728c */ /* 0x004fc8000bf05070 */
[----:B------:R-:W-:-:S09]  /*01d0*/  UISETP.NE.AND.EX UP0, UPT, UR7, URZ, UPT, UP0 ;  /* 0x000000ff0700728c */ /* 0x000fd2000bf05300 */
[----:B------:R-:W-:Y:S05]  /*01e0*/  BRA.U !UP0, `(.L_x_3) ;  /* 0x00000001080c7547 */ /* 0x000fea000b800000 */
[----:B------:R-:W2:Y:S02]  /*01f0*/  LDC.64 R98, c[0x0][0x8a8] ;  /* 0x00022a00ff627b82 */ /* 0x000ea40000000a00 */
[----:B--2---:R2:W5:Y:S01]  /*0200*/  LDG.E R98, desc[UR46][R98.64] ;  /* 0x0000002e62627981 */ /* 0x004562000c1e1900 */
[----:B------:R-:W-:Y:S05]  /*0210*/  BRA `(.L_x_2) ;  /* 0x0000000000087947 */ /* 0x000fea0003800000 */
.L_x_3:
[----:B------:R-:W2:Y:S02]  /*0220*/  LDCU UR6, c[0x0][0x8a0] ;  /* 0x00011400ff0677ac */ /* 0x000ea40008000800 */
[----:B--2---:R-:W-:Y:S02]  /*0230*/  MOV R98, UR6 ;  /* 0x0000000600627c02 */ /* 0x004fe40008000f00 */
.L_x_2:
[----:B------:R-:W-:Y:S01]  /*0240*/  IMAD.U32 R0, RZ, RZ, UR8 ;  /* 0x00000008ff007e24 */ /* 0x000fe2000f8e00ff */
[----:B------:R-:W-:Y:S04]  /*0250*/  BSSY.RECONVERGENT B0, `(.L_x_4) ;  /* 0x000000c000007945 */ /* 0x000fe80003800200 */
[C---:B------:R-:W-:Y:S02]  /*0260*/  ISETP.NE.OR P1, PT, R0.reuse, 0x1, !P5 ;  /* 0x000000010000780c */ /* 0x040fe40006f25670 */
[----:B------:R-:W-:-:S11]  /*0270*/  ISETP.NE.OR P0, PT, R0, 0x3, !P5 ;  /* 0x000000030000780c */ /* 0x000fd60006f05670 */
[----:B------:R-:W-:Y:S05]  /*0280*/  @P1 BRA `(.L_x_5) ;  /* 0x0000000000201947 */ /* 0x000fea0003800000 */
[----:B------:R-:W3:Y:S02]  /*0290*/  LDCU.64 UR6, c[0x0][0x348] ;  /* 0x00006900ff0677ac */ /* 0x000ee40008000a00 */
[----:B---3--:R-:W-:Y:S02]  /*02a0*/  UIADD3 UR10, UP1, UPT, UR6, 0x80, URZ ;  /* 0x00000080060a7890 */ /* 0x008fe4000ff3e0ff */
[----:B------:R-:W-:Y:S02]  /*02b0*/  UIADD3 UR6, UP0, UPT, UR6, 0x180, URZ ;  /* 0x0000018006067890 */ /* 0x000fe4000ff1e0ff */
[----:B------:R-:W-:Y:S02]  /*02c0*/  UIADD3.X UR11, UPT, UPT, URZ, UR7, URZ, UP1, !UPT ;  /* 0x00000007ff0b7290 */ /* 0x000fe40008ffe4ff */
[----:B------:R-:W-:-:S07]  /*02d0*/  UIADD3.X UR7, UPT, UPT, URZ, UR7, URZ, UP0, !UPT ;  /* 0x00000007ff077290 */ /* 0x000fce00087fe4ff */
[----:B------:R3:W-:Y:S02]  /*02e0*/  UTMACCTL.PF [UR10] ;  /* 0x000000000a0079b9 */ /* 0x0007e40008040000 */
[----:B------:R3:W-:Y:S02]  /*02f0*/  UTMACCTL.PF [UR6] ;  /* 0x00000000060079b9 */ /* 0x0007e40008040000 */
[----:B---3--:R-:W-:Y:S01]  /*0300*/  NOP ;  /* 0x0000000000007918 */ /* 0x008fe20000000000 */
.L_x_5:
[----:B------:R-:W-:Y:S05]  /*0310*/  BSYNC.RECONVERGENT B0 ;  /* 0x0000000000007941 */ /* 0x000fea0003800200 */
.L_x_4:
[----:B------:R-:W-:Y:S04]  /*0320*/  BSSY.RECONVERGENT B0, `(.L_x_6) ;  /* 0x000000a000007945 */ /* 0x000fe80003800200 */
        /* <DEDUP_REMOVED lines=9> */
.L_x_7:
[----:B------:R-:W-:Y:S05]  /*03c0*/  BSYNC.RECONVERGENT B0 ;  /* 0x0000000000007941 */ /* 0x000fea0003800200 */
.L_x_6:
[----:B------:R-:W3:Y:S01]  /*03d0*/  LDCU.64 UR6, c[0x0][0x888] ;  /* 0x00011100ff0677ac */ /* 0x000ee20008000a00 */
[----:B------:R-:W-:Y:S02]  /*03e0*/  UISETP.EQ.U32.AND UP1, UPT, UR4, URZ, UPT ;  /* 0x000000ff0400728c */ /* 0x000fe4000bf22070 */
[----:B------:R-:W-:Y:S02]  /*03f0*/  UPLOP3.LUT UP2, UPT, UPT, UPT, UPT, 0x80, 0x8 ;  /* 0x000000000008789c */ /* 0x000fe40003f4f070 */
[----:B---3--:R-:W-:-:S04]  /*0400*/  UISETP.NE.U32.AND UP0, UPT, UR6, URZ, UPT ;  /* 0x000000ff0600728c */ /* 0x008fc8000bf05070 */
[----:B------:R-:W-:-:S04]  /*0410*/  UISETP.NE.AND.EX UP0, UPT, UR7, URZ, UPT, UP0 ;  /* 0x000000ff0700728c */ /* 0x000fc8000bf05300 */
[----:B------:R-:W-:-:S04]  /*0420*/  UISETP.EQ.OR.EX UP3, UPT, UR5, URZ, !UP0, UP1 ;  /* 0x000000ff0500728c */ /* 0x000fc8000c762710 */
[----:B------:R-:W-:-:S05]  /*0430*/  UP2UR UR44, UPR, URZ, 0x8 ;  /* 0x00000008ff2c7883 */ /* 0x000fca0008000000 */
[----:B------:R-:W-:Y:S07]  /*0440*/  BRA.U !UP3, `(.L_x_8) ;  /* 0x000000010b207547 */ /* 0x000fee000b800000 */
[----:B------:R-:W-:Y:S01]  /*0450*/  UISETP.NE.U32.AND UP2, UPT, UR4, URZ, UPT ;  /* 0x000000ff0400728c */ /* 0x000fe2000bf45070 */
[----:B-----5:R-:W-:Y:S01]  /*0460*/  FSETP.NEU.AND P0, PT, R101, RZ, PT ;  /* 0x000000ff6500720b */ /* 0x020fe20003f0d000 */
[----:B------:R-:W-:Y:S02]  /*0470*/  USEL UR4, URZ, 0xffffffff, UP0 ;  /* 0xffffffffff047887 */ /* 0x000fe40008000000 */
[----:B------:R-:W-:-:S10]  /*0480*/  UISETP.NE.AND.EX UP2, UPT, UR5, URZ, UPT, UP2 ;  /* 0x000000ff0500728c */ /* 0x000fd4000bf45320 */
[----:B------:R-:W-:Y:S01]  /*0490*/  VOTEU.ANY UP1, P0 ;  /* 0x0000000000ff7886 */ /* 0x000fe20000020100 */
[----:B------:R-:W-:-:S04]  /*04a0*/  @!UP2 USEL UR4, URZ, 0xffffffff, UP1 ;  /* 0xffffffffff04a887 */ /* 0x000fc80008800000 */
[----:B------:R-:W-:-:S04]  /*04b0*/  ULOP3.LUT UR4, UR4, 0x1, URZ, 0xc0, !UPT ;  /* 0x0000000104047892 */ /* 0x000fc8000f8ec0ff */
[----:B------:R-:W-:-:S11]  /*04c0*/  UISETP.NE.U32.AND UP2, UPT, UR4, 0x1, UPT ;  /* 0x000000010400788c */ /* 0x000fd6000bf45070 */
.L_x_8:
[----:B-1----:R-:W1:Y:S01]  /*04d0*/  SHFL.IDX PT, R2, R211, RZ, 0x1f ;  /* 0x00001fffd3027589 */ /* 0x002e6200000e0000 */
[----:B------:R-:W-:-:S04]  /*04e0*/  UISETP.NE.AND UP1, UPT, UR8, 0x2, UPT ;  /* 0x000000020800788c */ /* 0x000fc8000bf25270 */
[----:B------:R-:W-:Y:S01]  /*04f0*/  USEL UR7, URZ, 0x1, UP1 ;  /* 0x00000001ff077887 */ /* 0x000fe20008800000 */
[----:B-1----:R-:W-:-:S13]  /*0500*/  ISETP.NE.AND P0, PT, R2, RZ, PT ;  /* 0x000000ff0200720c */ /* 0x002fda0003f05270 */
[----:B------:R-:W-:Y:S05]  /*0510*/  @P0 BRA `(.L_x_9) ;  /* 0x0000000400040947 */ /* 0x000fea0003800000 */
[----:B------:R-:W-:Y:S01]  /*0520*/  ELECT P0, URZ, PT ;  /* 0x0000000000ff782f */ /* 0x000fe20003800000 */
[----:B------:R-:W-:-:S12]  /*0530*/  BSSY.RECONVERGENT B0, `(.L_x_9) ;  /* 0x000003f000007945 */ /* 0x000fd80003800200 */
[----:B------:R-:W-:Y:S05]  /*0540*/  @!P0 BRA `(.L_x_10) ;  /* 0x0000000000f48947 */ /* 0x000fea0003800000 */
[----:B------:R-:W1:Y:S01]  /*0550*/  S2UR UR5, SR_CgaCtaId ;  /* 0x00000000000579c3 */ /* 0x000e620000008800 */
[----:B------:R-:W-:Y:S01]  /*0560*/  UMOV UR6, 0x400 ;  /* 0x0000040000067882 */ /* 0x000fe20000000000 */
[----:B------:R-:W-:Y:S02]  /*0570*/  UMOV UR4, 0x1 ;  /* 0x0000000100047882 */ /* 0x000fe40000000000 */
[----:B------:R-:W-:-:S04]  /*0580*/  UIADD3 UR10, UPT, UPT, -UR4, 0x100000, URZ ;  /* 0x00100000040a7890 */ /* 0x000fc8000fffe1ff */
[----:B------:R-:W-:Y:S02]  /*0590*/  USHF.L.U32 UR11, UR10, 0xb, URZ ;  /* 0x0000000b0a0b7899 */ /* 0x000fe400080006ff */
[----:B------:R-:W-:Y:S02]  /*05a0*/  USHF.L.U32 UR10, UR10, 0x1, URZ ;  /* 0x000000010a0a7899 */ /* 0x000fe400080006ff */
[----:B-1----:R-:W-:Y:S01]  /*05b0*/  ULEA UR5, UR5, UR6, 0x18 ;  /* 0x0000000605057291 */ /* 0x002fe2000f8ec0ff */
[----:B------:R-:W1:Y:S11]  /*05c0*/  FENCE.VIEW.ASYNC.S ;  /* 0x00000000000073c6 */ /* 0x000e760000000000 */
[----:B-1----:R1:W3:Y:S01]  /*05d0*/  SYNCS.EXCH.64 URZ, [UR5], UR10 ;  /* 0x0000000a05ff75b2 */ /* 0x0022e20008000100 */
[----:B------:R1:W4:Y:S01]  /*05e0*/  SYNCS.EXCH.64 URZ, [UR5+0xd0], UR10 ;  /* 0x0000d00a05ff75b2 */ /* 0x0003220008000100 */
[----:B------:R1:W1:Y:S01]  /*05f0*/  SYNCS.EXCH.64 URZ, [UR5+0x8], UR10 ;  /* 0x0000080a05ff75b2 */ /* 0x0002620008000100 */
        /* <DEDUP_REMOVED lines=49> */
[----:B---34-:R-:W-:Y:S01]  /*0910*/  NOP ;  /* 0x0000000000007918 */ /* 0x018fe20000000000 */
.L_x_10:
[----:B-1----:R-:W-:Y:S05]  /*0920*/  BSYNC.RECONVERGENT B0 ;  /* 0x0000000000007941 */ /* 0x002fea0003800200 */
.L_x_9:
[----:B------:R-:W1:Y:S01]  /*0930*/  SHFL.IDX PT, R2, R211, RZ, 0x1f ;  /* 0x00001fffd3027589 */ /* 0x000e6200000e0000 */
[----:B------:R-:W-:Y:S01]  /*0940*/  NOP ;  /* 0x0000000000007918 */ /* 0x000fe20000000000 */
[----:B-1----:R-:W-:-:S13]  /*0950*/  ISETP.NE.AND P0, PT, R2, 0x1, PT ;  /* 0x000000010200780c */ /* 0x002fda0003f05270 */
[----:B------:R-:W-:Y:S05]  /*0960*/  @P0 BRA `(.L_x_11) ;  /* 0x0000000000480947 */ /* 0x000fea0003800000 */
[----:B------:R-:W1:Y:S01]  /*0970*/  S2UR UR6, SR_CgaCtaId ;  /* 0x00000000000679c3 */ /* 0x000e620000008800 */
[----:B------:R-:W-:Y:S01]  /*0980*/  UMOV UR9, 0x400 ;  /* 0x0000040000097882 */ /* 0x000fe20000000000 */
[----:B------:R-:W-:Y:S01]  /*0990*/  UMOV UR5, 0x20 ;  /* 0x0000002000057882 */ /* 0x000fe20000000000 */
[----:B------:R-:W-:Y:S01]  /*09a0*/  UMOV UR4, 0x80 ;  /* 0x0000008000047882 */ /* 0x000fe20000000000 */
[----:B------:R-:W-:-:S04]  /*09b0*/  UIADD3 UR10, UPT, UPT, -UR5, 0x100000, URZ ;  /* 0x00100000050a7890 */ /* 0x000fc8000fffe1ff */
[----:B------:R-:W-:Y:S02]  /*09c0*/  USHF.L.U32 UR11, UR10, 0xb, URZ ;  /* 0x0000000b0a0b7899 */ /* 0x000fe400080006ff */
[----:B------:R-:W-:Y:S02]  /*09d0*/  USHF.L.U32 UR10, UR10, 0x1, URZ ;  /* 0x000000010a0a7899 */ /* 0x000fe400080006ff */
[----:B------:R-:W-:-:S04]  /*09e0*/  UIADD3 UR4, UPT, UPT, -UR4, 0x100000, URZ ;  /* 0x0010000004047890 */ /* 0x000fc8000fffe1ff */
[----:B------:R-:W-:Y:S02]  /*09f0*/  USHF.L.U32 UR5, UR4, 0xb, URZ ;  /* 0x0000000b04057899 */ /* 0x000fe400080006ff */
[----:B------:R-:W-:Y:S01]  /*0a00*/  USHF.L.U32 UR4, UR4, 0x1, URZ ;  /* 0x0000000104047899 */ /* 0x000fe200080006ff */
[----:B------:R-:W-:Y:S01]  /*0a10*/  ELECT P0, URZ, PT ;  /* 0x0000000000ff782f */ /* 0x000fe20003800000 */
[----:B-1----:R-:W-:Y:S01]  /*0a20*/  ULEA UR6, UR6, UR9, 0x18 ;  /* 0x0000000906067291 */ /* 0x002fe2000f8ec0ff */
[----:B------:R-:W1:Y:S11]  /*0a30*/  FENCE.VIEW.ASYNC.S ;  /* 0x00000000000073c6 */ /* 0x000e760000000000 */
[----:B-1----:R1:W3:Y:S01]  /*0a40*/  SYNCS.EXCH.64 URZ, [UR6+0x1a0], UR10 ;  /* 0x0001a00a06ff75b2 */ /* 0x0022e20008000100 */
[----:B------:R1:W4:Y:S01]  /*0a50*/  SYNCS.EXCH.64 URZ, [UR6+0x1b0], UR4 ;  /* 0x0001b00406ff75b2 */ /* 0x0003220008000100 */
[----:B------:R1:W1:Y:S01]  /*0a60*/  SYNCS.EXCH.64 URZ, [UR6+0x1a8], UR10 ;  /* 0x0001a80a06ff75b2 */ /* 0x0002620008000100 */
[----:B------:R1:W1:Y:S01]  /*0a70*/  SYNCS.EXCH.64 URZ, [UR6+0x1b8], UR4 ;  /* 0x0001b80406ff75b2 */ /* 0x0002620008000100 */
[----:B------:R-:W-:Y:S01]  /*0a80*/  NOP ;  /* 0x0000000000007918 */ /* 0x000fe20000000000 */
.L_x_11:
[----:B------:R-:W2:Y:S01]  /*0a90*/  SHFL.IDX PT, R2, R211, RZ, 0x1f ;  /* 0x00001fffd3027589 */ /* 0x000ea200000e0000 */
[----:B------:R-:W-:Y:S01]  /*0aa0*/  NOP ;  /* 0x0000000000007918 */ /* 0x000fe20000000000 */
[----:B--2---:R-:W-:-:S13]  /*0ab0*/  ISETP.NE.AND P0, PT, R2, 0x3, PT ;  /* 0x000000030200780c */ /* 0x004fda0003f05270 */
[----:B------:R-:W-:Y:S05]  /*0ac0*/  @P0 BRA `(.L_x_12) ;  /* 0x0000000000300947 */ /* 0x000fea0003800000 */
[----:B-1----:R-:W1:Y:S01]  /*0ad0*/  S2UR UR5, SR_CgaCtaId ;  /* 0x00000000000579c3 */ /* 0x002e620000008800 */
[----:B------:R-:W-:Y:S01]  /*0ae0*/  UMOV UR6, 0x400 ;  /* 0x0000040000067882 */ /* 0x000fe20000000000 */
[----:B------:R-:W-:Y:S01]  /*0af0*/  UMOV UR4, 0x20 ;  /* 0x0000002000047882 */ /* 0x000fe20000000000 */
[----:B------:R-:W-:Y:S01]  /*0b00*/  ELECT P0, URZ, PT ;  /* 0x0000000000ff782f */ /* 0x000fe20003800000 */
[----:B------:R-:W-:-:S04]  /*0b10*/  UIADD3 UR10, UPT, UPT, -UR4, 0x100000, URZ ;  /* 0x00100000040a7890 */ /* 0x000fc8000fffe1ff */
[----:B------:R-:W-:Y:S02]  /*0b20*/  USHF.L.U32 UR11, UR10, 0xb, URZ ;  /* 0x0000000b0a0b7899 */ /* 0x000fe400080006ff */
[----:B------:R-:W-:Y:S02]  /*0b30*/  USHF.L.U32 UR10, UR10, 0x1, URZ ;  /* 0x000000010a0a7899 */ /* 0x000fe400080006ff */
[----:B-1----:R-:W-:Y:S01]  /*0b40*/  ULEA UR5, UR5, UR6, 0x18 ;  /* 0x0000000605057291 */ /* 0x002fe2000f8ec0ff */
[----:B------:R-:W1:Y:S11]  /*0b50*/  FENCE.VIEW.ASYNC.S ;  /* 0x00000000000073c6 */ /* 0x000e760000000000 */
[----:B-1----:R2:W1:Y:S01]  /*0b60*/  SYNCS.EXCH.64 URZ, [UR5+0x1c0], UR10 ;  /* 0x0001c00a05ff75b2 */ /* 0x0024620008000100 */
[----:B------:R2:W1:Y:S02]  /*0b70*/  SYNCS.EXCH.64 URZ, [UR5+0x1c8], UR10 ;  /* 0x0001c80a05ff75b2 */ /* 0x0004640008000100 */
[----:B--2---:R-:W-:Y:S01]  /*0b80*/  NOP ;  /* 0x0000000000007918 */ /* 0x004fe20000000000 */
.L_x_12:
[----:B------:R-:W2:Y:S01]  /*0b90*/  SHFL.IDX PT, R2, R211, RZ, 0x1f ;  /* 0x00001fffd3027589 */ /* 0x000ea200000e0000 */
[----:B------:R-:W-:Y:S01]  /*0ba0*/  NOP ;  /* 0x0000000000007918 */ /* 0x000fe20000000000 */
[----:B--2---:R-:W-:-:S13]  /*0bb0*/  ISETP.NE.AND P0, PT, R2, 0x4, PT ;  /* 0x000000040200780c */ /* 0x004fda0003f05270 */
[----:B------:R-:W-:Y:S05]  /*0bc0*/  @P0 BRA `(.L_x_13) ;  /* 0x00000000004c0947 */ /* 0x000fea0003800000 */
[----:B-1----:R-:W1:Y:S01]  /*0bd0*/  S2UR UR5, SR_CgaCtaId ;  /* 0x00000000000579c3 */ /* 0x002e620000008800 */
[----:B------:R-:W-:Y:S01]  /*0be0*/  UMOV UR9, 0x100 ;  /* 0x0000010000097882 */ /* 0x000fe20000000000 */
[----:B------:R-:W-:Y:S01]  /*0bf0*/  UMOV UR6, 0x400 ;  /* 0x0000040000067882 */ /* 0x000fe20000000000 */
[----:B------:R-:W-:Y:S01]  /*0c00*/  USEL UR9, UR9, 0xe0, UP2 ;  /* 0x000000e009097887 */ /* 0x000fe20009000000 */
[----:B------:R-:W-:Y:S01]  /*0c10*/  UMOV UR4, 0x1 ;  /* 0x0000000100047882 */ /* 0x000fe20000000000 */
[----:B------:R-:W-:Y:S01]  /*0c20*/  ELECT P0, URZ, PT ;  /* 0x0000000000ff782f */ /* 0x000fe20003800000 */
[----:B------:R-:W-:-:S04]  /*0c30*/  UIADD3 UR10, UPT, UPT, -UR4, 0x100000, URZ ;  /* 0x00100000040a7890 */ /* 0x000fc8000fffe1ff */
[----:B------:R-:W-:Y:S02]  /*0c40*/  USHF.L.U32 UR11, UR10, 0xb, URZ ;  /* 0x0000000b0a0b7899 */ /* 0x000fe400080006ff */
[----:B------:R-:W-:Y:S02]  /*0c50*/  USHF.L.U32 UR10, UR10, 0x1, URZ ;  /* 0x000000010a0a7899 */ /* 0x000fe400080006ff */
[----:B------:R-:W-:-:S04]  /*0c60*/  UIADD3 UR12, UPT, UPT, -UR9, 0x100000, URZ ;  /* 0x00100000090c7890 */ /* 0x000fc8000fffe1ff */
[----:B------:R-:W-:Y:S02]  /*0c70*/  USHF.L.U32 UR13, UR12, 0xb, URZ ;  /* 0x0000000b0c0d7899 */ /* 0x000fe400080006ff */
[----:B------:R-:W-:Y:S02]  /*0c80*/  USHF.L.U32 UR12, UR12, 0x1, URZ ;  /* 0x000000010c0c7899 */ /* 0x000fe400080006ff */
[----:B-1----:R-:W-:Y:S01]  /*0c90*/  ULEA UR5, UR5, UR6, 0x18 ;  /* 0x0000000605057291 */ /* 0x002fe2000f8ec0ff */
[----:B------:R-:W1:Y:S11]  /*0ca0*/  FENCE.VIEW.ASYNC.S ;  /* 0x00000000000073c6 */ /* 0x000e760000000000 */
[----:B-1----:R2:W1:Y:S01]  /*0cb0*/  SYNCS.EXCH.64 URZ, [UR5+0x1d0], UR10 ;  /* 0x0001d00a05ff75b2 */ /* 0x0024620008000100 */
[----:B------:R2:W1:Y:S01]  /*0cc0*/  SYNCS.EXCH.64 URZ, [UR5+0x1e0], UR12 ;  /* 0x0001e00c05ff75b2 */ /* 0x0004620008000100 */
[----:B------:R2:W1:Y:S01]  /*0cd0*/  SYNCS.EXCH.64 URZ, [UR5+0x1d8], UR10 ;  /* 0x0001d80a05ff75b2 */ /* 0x0004620008000100 */
[----:B------:R2:W1:Y:S02]  /*0ce0*/  SYNCS.EXCH.64 URZ, [UR5+0x1e8], UR12 ;  /* 0x0001e80c05ff75b2 */ /* 0x0004640008000100 */
[----:B--2---:R-:W-:Y:S01]  /*0cf0*/  NOP ;  /* 0x0000000000007918 */ /* 0x004fe20000000000 */
.L_x_13:
[----:B------:R-:W2:Y:S01]  /*0d00*/  SHFL.IDX PT, R2, R211, RZ, 0x1f ;  /* 0x00001fffd3027589 */ /* 0x000ea200000e0000 */
[----:B------:R-:W-:Y:S01]  /*0d10*/  NOP ;  /* 0x0000000000007918 */ /* 0x000fe20000000000 */
[----:B--2---:R-:W-:-:S13]  /*0d20*/  ISETP.NE.AND P0, PT, R2, 0x5, PT ;  /* 0x000000050200780c */ /* 0x004fda0003f05270 */
[----:B------:R-:W-:Y:S05]  /*0d30*/  @P0 BRA `(.L_x_14) ;  /* 0x0000000000580947 */ /* 0x000fea0003800000 */
[----:B-1----:R-:W1:Y:S01]  /*0d40*/  S2UR UR6, SR_CgaCtaId ;  /* 0x00000000000679c3 */ /* 0x002e620000008800 */
        /* <DEDUP_REMOVED lines=12> */
[----:B-1----:R2:W1:Y:S01]  /*0e10*/  SYNCS.EXCH.64 URZ, [UR6+0x1f0], UR10 ;  /* 0x0001f00a06ff75b2 */ /* 0x0024620008000100 */
[----:B------:R2:W1:Y:S01]  /*0e20*/  SYNCS.EXCH.64 URZ, [UR6+0x210], UR4 ;  /* 0x0002100406ff75b2 */ /* 0x0004620008000100 */
[----:B------:R2:W1:Y:S01]  /*0e30*/  SYNCS.EXCH.64 URZ, [UR6+0x1f8], UR10 ;  /* 0x0001f80a06ff75b2 */ /* 0x0004620008000100 */
[----:B------:R2:W1:Y:S01]  /*0e40*/  SYNCS.EXCH.64 URZ, [UR6+0x218], UR4 ;  /* 0x0002180406ff75b2 */ /* 0x0004620008000100 */
[----:B------:R2:W1:Y:S01]  /*0e50*/  SYNCS.EXCH.64 URZ, [UR6+0x200], UR10 ;  /* 0x0002000a06ff75b2 */ /* 0x0004620008000100 */
[----:B------:R2:W1:Y:S01]  /*0e60*/  SYNCS.EXCH.64 URZ, [UR6+0x220], UR4 ;  /* 0x0002200406ff75b2 */ /* 0x0004620008000100 */
[----:B------:R2:W1:Y:S01]  /*0e70*/  SYNCS.EXCH.64 URZ, [UR6+0x208], UR10 ;  /* 0x0002080a06ff75b2 */ /* 0x0004620008000100 */
[----:B------:R2:W1:Y:S02]  /*0e80*/  SYNCS.EXCH.64 URZ, [UR6+0x228], UR4 ;  /* 0x0002280406ff75b2 */ /* 0x0004640008000100 */
[----:B--2---:R-:W-:Y:S01]  /*0e90*/  NOP ;  /* 0x0000000000007918 */ /* 0x004fe20000000000 */
.L_x_14:
        /* <DEDUP_REMOVED lines=18> */
.L_x_15:
[----:B-1----:R-:W1:Y:S01]  /*0fc0*/  S2UR UR5, SR_CTAID.X ;  /* 0x00000000000579c3 */ /* 0x002e620000002500 */
[----:B------:R-:W-:-:S05]  /*0fd0*/  CS2R.32 R205, SR_CgaSize ;  /* 0x0000000000cd7805 */ /* 0x000fca0000008a00 */
[----:B------:R-:W-:-:S05]  /*0fe0*/  IMAD R205, R205, -0xa0, RZ ;  /* 0xffffff60cdcd7824 */ /* 0x000fca00078e02ff */
[----:B------:R-:W-:-:S14]  /*0ff0*/  R2UR UR9, R205 ;  /* 0x00000000cd0972ca */ /* 0x000fdc00000e0000 */
[----:B------:R-:W2:Y:S01]  /*1000*/  LDCU UR9, c[0x0][UR9+0x2b0] ;  /* 0x00005600090977ac */ /* 0x000ea20008000800 */
[----:B------:R-:W-:Y:S01]  /*1010*/  NOP ;  /* 0x0000000000007918 */ /* 0x000fe20000000000 */
[----:B------:R-:W-:-:S05]  /*1020*/  CS2R.32 R205, SR_CgaSize ;  /* 0x0000000000cd7805 */ /* 0x000fca0000008a00 */
[----:B------:R-:W-:-:S05]  /*1030*/  IMAD R205, R205, -0xa0, RZ ;  /* 0xffffff60cdcd7824 */ /* 0x000fca00078e02ff */
[----:B------:R-:W-:-:S14]  /*1040*/  R2UR UR6, R205 ;  /* 0x00000000cd0672ca */ /* 0x000fdc00000e0000 */
[----:B------:R-:W3:Y:S01]  /*1050*/  LDCU UR6, c[0x0][UR6+0x2b4] ;  /* 0x00005680060677ac */ /* 0x000ee20008000800 */
[----:B------:R-:W4:Y:S08]  /*1060*/  S2UR UR4, SR_CTAID.Y ;  /* 0x00000000000479c3 */ /* 0x000f300000002600 */
[----:B------:R-:W3:Y:S01]  /*1070*/  LDC R9, c[0x0][0xb24] ;  /* 0x0002c900ff097b82 */ /* 0x000ee20000000800 */
[----:B-1----:R-:W-:-:S02]  /*1080*/  I2FP.F32.U32 R4, UR5 ;  /* 0x0000000500047c45 */ /* 0x002fc40008201000 */
[----:B------:R-:W-:-:S05]  /*1090*/  CS2R.32 R5, SR_CgaSize ;  /* 0x0000000000057805 */ /* 0x000fca0000008a00 */
[----:B------:R-:W-:-:S06]  /*10a0*/  IMAD R5, R5, -0xa0, RZ ;  /* 0xffffff6005057824 */ /* 0x000fcc00078e02ff */
[----:B------:R-:W1:Y:S01]  /*10b0*/  LDC R5, c[0x0][R5+0x2a0] ;  /* 0x0000a80005057b82 */ /* 0x000e620000000800 */
[----:B------:R-:W-:Y:S01]  /*10c0*/  MOV R205, UR5 ;  /* 0x0000000500cd7c02 */ /* 0x000fe20008000f00 */
[----:B--2---:R-:W-:Y:S01]  /*10d0*/  FMUL R4, R4, UR9 ;  /* 0x0000000904047c20 */ /* 0x004fe20008400000 */
[----:B----4-:R-:W-:Y:S02]  /*10e0*/  I2FP.F32.U32 R2, UR4 ;  /* 0x0000000400027c45 */ /* 0x010fe40008201000 */
[----:B------:R-:W-:-:S05]  /*10f0*/  CS2R.32 R3, SR_CgaSize ;  /* 0x0000000000037805 */ /* 0x000fca0000008a00 */
[----:B------:R-:W-:-:S06]  /*1100*/  IMAD R3, R3, -0xa0, RZ ;  /* 0xffffff6003037824 */ /* 0x000fcc00078e02ff */
[----:B------:R-:W2:Y:S01]  /*1110*/  LDC R3, c[0x0][R3+0x2a4] ;  /* 0x0000a90003037b82 */ /* 0x000ea20000000800 */
[----:B------:R-:W4:Y:S01]  /*1120*/  F2I.U32.TRUNC.NTZ R204, R4 ;  /* 0x0000000400cc7305 */ /* 0x000f22000020f000 */
[----:B------:R-:W-:Y:S01]  /*1130*/  MOV R195, UR4 ;  /* 0x0000000400c37c02 */ /* 0x000fe20008000f00 */
[----:B---3--:R-:W-:-:S05]  /*1140*/  FMUL R2, R2, UR6 ;  /* 0x0000000602027c20 */ /* 0x008fca0008400000 */
[----:B------:R-:W-:Y:S01]  /*1150*/  BAR.SYNC.DEFER_BLOCKING 0x0 ;  /* 0x0000000000007b1d */ /* 0x000fe20000010000 */
[----:B------:R-:W-:-:S05]  /*1160*/  ISETP.GE.AND P0, PT, R9, 0x1, PT ;  /* 0x000000010900780c */ /* 0x000fca0003f06270 */
[----:B------:R-:W3:Y:S02]  /*1170*/  F2I.U32.TRUNC.NTZ R194, R2 ;  /* 0x0000000200c27305 */ /* 0x000ee4000020f000 */
[----:B------:R-:W2:Y:S01]  /*1180*/  S2UR UR36, SR_CTAID.Z ;  /* 0x00000000002479c3 */ /* 0x000ea20000002700 */
[----:B----4-:R-:W-:-:S05]  /*1190*/  IADD3 R204, PT, PT, -R204, RZ, RZ ;  /* 0x000000ffcccc7210 */ /* 0x010fca0007ffe1ff */
[----:B-1----:R-:W-:Y:S01]  /*11a0*/  IMAD R204, R5, R204, UR5 ;  /* 0x0000000505cc7e24 */ /* 0x002fe2000f8e02cc */
[----:B---3--:R-:W-:-:S05]  /*11b0*/  IADD3 R194, PT, PT, -R194, RZ, RZ ;  /* 0x000000ffc2c27210 */ /* 0x008fca0007ffe1ff */
[----:B--2---:R-:W-:Y:S01]  /*11c0*/  IMAD R194, R3, R194, UR4 ;  /* 0x0000000403c27e24 */ /* 0x004fe2000f8e02c2 */
[----:B------:R-:W-:Y:S06]  /*11d0*/  @!P0 BRA `(.L_x_16) ;  /* 0x0000000000b88947 */ /* 0x000fec0003800000 */
[----:B------:R-:W1:Y:S01]  /*11e0*/  LDC.64 R4, c[0x0][0xb18] ;  /* 0x0002c600ff047b82 */ /* 0x000e620000000a00 */
[----:B------:R-:W-:-:S07]  /*11f0*/  ISETP.NE.AND P0, PT, R9, 0x1, PT ;  /* 0x000000010900780c */ /* 0x000fce0003f05270 */
[----:B------:R-:W2:Y:S08]  /*1200*/  LDC R10, c[0x0][0xb0c] ;  /* 0x0002c300ff0a7b82 */ /* 0x000eb00000000800 */
[----:B------:R-:W3:Y:S08]  /*1210*/  LDC R11, c[0x0][0x370] ;  /* 0x0000dc00ff0b7b82 */ /* 0x000ef00000000800 */
[----:B------:R-:W4:Y:S01]  /*1220*/  LDC R12, c[0x0][0x374] ;  /* 0x0000dd00ff0c7b82 */ /* 0x000f220000000800 */
[----:B-1----:R-:W-:-:S07]  /*1230*/  ISETP.NE.AND P1, PT, R4, 0x1, PT ;  /* 0x000000010400780c */ /* 0x002fce0003f25270 */
[----:B------:R-:W3:Y:S01]  /*1240*/  LDC.64 R6, c[0x0][0xb10] ;  /* 0x0002c400ff067b82 */ /* 0x000ee20000000a00 */
[----:B--2---:R-:W-:-:S07]  /*1250*/  ISETP.NE.AND P2, PT, R10, 0x1, PT ;  /* 0x000000010a00780c */ /* 0x004fce0003f45270 */
[----:B------:R-:W1:Y:S08]  /*1260*/  LDC R8, c[0x0][0xb20] ;  /* 0x0002c800ff087b82 */ /* 0x000e700000000800 */
[----:B------:R-:W2:Y:S01]  /*1270*/  LDC.64 R2, c[0x0][0xb28] ;  /* 0x0002ca00ff027b82 */ /* 0x000ea20000000a00 */
[----:B----4-:R-:W-:-:S04]  /*1280*/  IMAD.HI.U32 R13, R12, R5, RZ ;  /* 0x000000050c0d7227 */ /* 0x010fc800078e00ff */
[----:B------:R-:W-:-:S04]  /*1290*/  IMAD.HI.U32 R5, R195, R5, RZ ;  /* 0x00000005c3057227 */ /* 0x000fc800078e00ff */
[----:B---3--:R-:W-:-:S04]  /*12a0*/  IMAD.HI.U32 R14, R11, R6, RZ ;  /* 0x000000060b0e7227 */ /* 0x008fc800078e00ff */
[----:B------:R-:W-:Y:S01]  /*12b0*/  IMAD.HI.U32 R16, R205, R6, RZ ;  /* 0x00000006cd107227 */ /* 0x000fe200078e00ff */
[-C--:B------:R-:W-:Y:S02]  /*12c0*/  @P2 SHF.R.U32.HI R11, RZ, R7.reuse, R14 ;  /* 0x00000007ff0b2219 */ /* 0x080fe4000001160e */
[-C--:B-1----:R-:W-:Y:S02]  /*12d0*/  @P1 SHF.R.U32.HI R12, RZ, R8.reuse, R13 ;  /* 0x00000008ff0c1219 */ /* 0x082fe4000001160d */
[----:B------:R-:W-:Y:S02]  /*12e0*/  SHF.R.U32.HI R8, RZ, R8, R5 ;  /* 0x00000008ff087219 */ /* 0x000fe40000011605 */
[----:B------:R-:W-:Y:S02]  /*12f0*/  SHF.R.U32.HI R16, RZ, R7, R16 ;  /* 0x00000007ff107219 */ /* 0x000fe40000011610 */
[----:B------:R-:W-:Y:S01]  /*1300*/  SEL R5, R195, R8, !P1 ;  /* 0x00000008c3057207 */ /* 0x000fe20004800000 */
[----:B--2---:R-:W-:Y:S01]  /*1310*/  IMAD.HI.U32 R14, R12, R2, RZ ;  /* 0x000000020c0e7227 */ /* 0x004fe200078e00ff */
[----:B------:R-:W-:-:S03]  /*1320*/  SEL R7, R205, R16, !P2 ;  /* 0x00000010cd077207 */ /* 0x000fc60005000000 */
[----:B------:R-:W-:Y:S01]  /*1330*/  IMAD.HI.U32 R6, R11, R2, RZ ;  /* 0x000000020b067227 */ /* 0x000fe200078e00ff */
[----:B------:R-:W-:-:S04]  /*1340*/  @P0 SHF.R.U32.HI R12, RZ, R3, R14 ;  /* 0x00000003ff0c0219 */ /* 0x000fc8000001160e */
[----:B------:R-:W-:Y:S01]  /*1350*/  @P0 SHF.R.U32.HI R11, RZ, R3, R6 ;  /* 0x00000003ff0b0219 */ /* 0x000fe20000011606 */
[----:B------:R-:W-:-:S04]  /*1360*/  IMAD R12, R12, R9, RZ ;  /* 0x000000090c0c7224 */ /* 0x000fc800078e02ff */
[----:B------:R-:W-:Y:S01]  /*1370*/  IMAD R6, R11, R9, RZ ;  /* 0x000000090b067224 */ /* 0x000fe200078e02ff */
[----:B------:R-:W-:-:S04]  /*1380*/  ISETP.GE.AND P1, PT, R5, R12, PT ;  /* 0x0000000c0500720c */ /* 0x000fc80003f26270 */
[----:B------:R-:W-:Y:S01]  /*1390*/  ISETP.GE.OR P1, PT, R7, R6, P1 ;  /* 0x000000060700720c */ /* 0x000fe20000f26670 */
[----:B------:R-:W-:-:S05]  /*13a0*/  IMAD.HI.U32 R6, R5, R2, RZ ;  /* 0x0000000205067227 */ /* 0x000fca00078e00ff */
[----:B------:R-:W-:-:S04]  /*13b0*/  SHF.R.U32.HI R6, RZ, R3, R6 ;  /* 0x00000003ff067219 */ /* 0x000fc80000011606 */
[----:B------:R-:W-:-:S03]  /*13c0*/  SEL R6, R5, R6, !P0 ;  /* 0x0000000605067207 */ /* 0x000fc60004000000 */
[----:B------:R-:W-:Y:S01]  /*13d0*/  @!P1 IMAD.HI.U32 R8, R7, R2, RZ ;  /* 0x0000000207089227 */ /* 0x000fe200078e00ff */
[----:B------:R-:W-:-:S04]  /*13e0*/  IADD3 R2, PT, PT, -R6, RZ, RZ ;  /* 0x000000ff06027210 */ /* 0x000fc80007ffe1ff */
[----:B------:R-:W-:Y:S01]  /*13f0*/  @!P1 SHF.R.U32.HI R8, RZ, R3, R8 ;  /* 0x00000003ff089219 */ /* 0x000fe20000011608 */
[----:B------:R-:W-:-:S03]  /*1400*/  IMAD R2, R9, R2, R5 ;  /* 0x0000000209027224 */ /* 0x000fc600078e0205 */
[----:B------:R-:W-:Y:S02]  /*1410*/  @!P1 SEL R3, R7, R8, !P0 ;  /* 0x0000000807039207 */ /* 0x000fe40004000000 */
[----:B------:R-:W-:-:S03]  /*1420*/  IADD3 R8, PT, PT, -R5, RZ, RZ ;  /* 0x000000ff05087210 */ /* 0x000fc60007ffe1ff */
[--C-:B------:R-:W-:Y:S02]  /*1430*/  @!P1 IMAD.IADD R6, R6, 0x1, -R3.reuse ;  /* 0x0000000106069824 */ /* 0x100fe400078e0a03 */
[----:B------:R-:W-:Y:S01]  /*1440*/  @!P1 IMAD R3, R2, R11, R3 ;  /* 0x0000000b02039224 */ /* 0x000fe200078e0203 */
[----:B------:R-:W-:Y:S01]  /*1450*/  IADD3 R2, PT, PT, -R7, RZ, RZ ;  /* 0x000000ff07027210 */ /* 0x000fe20007ffe1ff */
[----:B------:R-:W-:Y:S02]  /*1460*/  @!P1 IMAD R5, R6, R9, R7 ;  /* 0x0000000906059224 */ /* 0x000fe400078e0207 */
[----:B------:R-:W-:Y:S02]  /*1470*/  IMAD R8, R4, R8, R195 ;  /* 0x0000000804087224 */ /* 0x000fe400078e02c3 */
[----:B------:R-:W-:Y:S02]  /*1480*/  @!P1 IMAD.MOV.U32 R7, RZ, RZ, R3 ;  /* 0x000000ffff079224 */ /* 0x000fe400078e0003 */
[----:B------:R-:W-:-:S02]  /*1490*/  IMAD R2, R10, R2, R205 ;  /* 0x000000020a027224 */ /* 0x000fc400078e02cd */
[----:B------:R-:W-:Y:S02]  /*14a0*/  IMAD R195, R5, R4, R8 ;  /* 0x0000000405c37224 */ /* 0x000fe400078e0208 */
[----:B------:R-:W-:Y:S02]  /*14b0*/  IMAD R205, R7, R10, R2 ;  /* 0x0000000a07cd7224 */ /* 0x000fe400078e0202 */
.L_x_16:
[----:B------:R-:W1:Y:S01]  /*14c0*/  LDCU UR4, c[0x0][0xb30] ;  /* 0x00016600ff0477ac */ /* 0x000e620008000800 */
[----:B------:R-:W2:Y:S08]  /*14d0*/  S2UR UR37, SR_CgaCtaId ;  /* 0x00000000002579c3 */ /* 0x000eb00000008800 */
[----:B------:R-:W3:Y:S01]  /*14e0*/  LDC R92, c[0x0][0xb24] ;  /* 0x0002c900ff5c7b82 */ /* 0x000ee20000000800 */
[----:B-1----:R-:W-:-:S09]  /*14f0*/  UISETP.NE.AND UP1, UPT, UR4, 0x1, UPT ;  /* 0x000000010400788c */ /* 0x002fd2000bf25270 */
[----:B--2---:R-:W-:Y:S05]  /*1500*/  BRA.U UP1, `(.L_x_17) ;  /* 0x0000000101407547 */ /* 0x004fea000b800000 */
[----:B------:R-:W1:Y:S08]  /*1510*/  LDC.64 R4, c[0x0][0xb10] ;  /* 0x0002c400ff047b82 */ /* 0x000e700000000a00 */
[----:B------:R-:W2:Y:S08]  /*1520*/  LDC.64 R2, c[0x0][0xb18] ;  /* 0x0002c600ff027b82 */ /* 0x000eb00000000a00 */
[----:B------:R-:W4:Y:S08]  /*1530*/  LDC R6, c[0x0][0xb20] ;  /* 0x0002c800ff067b82 */ /* 0x000f300000000800 */
[----:B------:R-:W3:Y:S01]  /*1540*/  LDC R8, c[0x0][0xb0c] ;  /* 0x0002c300ff087b82 */ /* 0x000ee20000000800 */
[----:B-1----:R-:W-:-:S05]  /*1550*/  IMAD.HI.U32 R4, R205, R4, RZ ;  /* 0x00000004cd047227 */ /* 0x002fca00078e00ff */
[----:B------:R-:W-:Y:S01]  /*1560*/  SHF.R.U32.HI R4, RZ, R5, R4 ;  /* 0x00000005ff047219 */ /* 0x000fe20000011604 */
[----:B--2---:R-:W-:Y:S01]  /*1570*/  IMAD.HI.U32 R3, R195, R3, RZ ;  /* 0x00000003c3037227 */ /* 0x004fe200078e00ff */
[----:B------:R-:W-:-:S04]  /*1580*/  ISETP.NE.AND P0, PT, R2, 0x1, PT ;  /* 0x000000010200780c */ /* 0x000fc80003f05270 */
[----:B----4-:R-:W-:-:S04]  /*1590*/  SHF.R.U32.HI R6, RZ, R6, R3 ;  /* 0x00000006ff067219 */ /* 0x010fc80000011603 */
[----:B------:R-:W-:Y:S02]  /*15a0*/  SEL R3, R195, R6, !P0 ;  /* 0x00000006c3037207 */ /* 0x000fe40004000000 */
[----:B---3--:R-:W-:-:S04]  /*15b0*/  ISETP.NE.AND P1, PT, R8, 0x1, PT ;  /* 0x000000010800780c */ /* 0x008fc80003f25270 */
[----:B------:R-:W-:-:S05]  /*15c0*/  SEL R4, R205, R4, !P1 ;  /* 0x00000004cd047207 */ /* 0x000fca0004800000 */
[----:B------:R-:W-:Y:S02]  /*15d0*/  IMAD.IADD R5, R3, 0x1, -R4 ;  /* 0x0000000103057824 */ /* 0x000fe400078e0a04 */
[----:B------:R-:W-:Y:S02]  /*15e0*/  IMAD.IADD R3, R4, 0x1, -R3 ;  /* 0x0000000104037824 */ /* 0x000fe400078e0a03 */
[----:B------:R-:W-:Y:S02]  /*15f0*/  IMAD R205, R5, R8, R205 ;  /* 0x0000000805cd7224 */ /* 0x000fe400078e02cd */
[----:B------:R-:W-:-:S07]  /*1600*/  IMAD R195, R3, R2, R195 ;  /* 0x0000000203c37224 */ /* 0x000fce00078e02c3 */
.L_x_17:
[----:B------:R-:W-:Y:S01]  /*1610*/  BAR.SYNC.DEFER_BLOCKING 0x0 ;  /* 0x0000000000007b1d */ /* 0x000fe20000010000 */
[----:B------:R-:W-:Y:S01]  /*1620*/  UISETP.NE.AND UP1, UPT, UR8, 0x2, UPT ;  /* 0x000000020800788c */ /* 0x000fe2000bf25270 */
[----:B------:R-:W-:Y:S02]  /*1630*/  ISETP.NE.OR P5, PT, R0, 0x2, !P5 ;  /* 0x000000020000780c */ /* 0x000fe40006fa5670 */
[----:B------:R-:W-:-:S06]  /*1640*/  LOP3.LUT R2, R218, 0x1f, RZ, 0xc0, !PT ;  /* 0x0000001fda027812 */ /* 0x000fcc00078ec0ff */
[----:B------:R-:W-:Y:S05]  /*1650*/  BRA.U UP1, `(.L_x_18) ;  /* 0x0000001d01787547 */ /* 0x000fea000b800000 */
[----:B------:R-:W1:Y:S01]  /*1660*/  LDCU UR15, c[0x0][0x38c] ;  /* 0x00007180ff0f77ac */ /* 0x000e620008000800 */
[----:B------:R-:W2:Y:S01]  /*1670*/  LDC R9, c[0x0][0x370] ;  /* 0x0000dc00ff097b82 */ /* 0x000ea20000000800 */
[----:B------:R-:W-:Y:S01]  /*1680*/  PLOP3.LUT P1, PT, PT, PT, UP2, 0x80, 0x8 ;  /* 0x000000000008781c */ /* 0x000fe20003f2f028 */
[----:B------:R-:W-:Y:S01]  /*1690*/  HFMA2 R12, -RZ, RZ, 0, 0 ;  /* 0x00000000ff0c7431 */ /* 0x000fe200000001ff */
[----:B------:R-:W-:Y:S01]  /*16a0*/  ISETP.EQ.OR P4, PT, R2, RZ, P5 ;  /* 0x000000ff0200720c */ /* 0x000fe20002f82670 */
[----:B------:R-:W-:Y:S01]  /*16b0*/  IMAD.MOV.U32 R15, RZ, RZ, 0x1 ;  /* 0x00000001ff0f7424 */ /* 0x000fe200078e00ff */
[----:B------:R-:W-:Y:S01]  /*16c0*/  PLOP3.LUT P1, PT, P1, PT, PT, 0x8, 0x80 ;  /* 0x000000000080781c */ /* 0x000fe20000f2e170 */
[----:B------:R-:W-:Y:S01]  /*16d0*/  IMAD.MOV.U32 R14, RZ, RZ, RZ ;  /* 0x000000ffff0e7224 */ /* 0x000fe200078e00ff */
[----:B------:R-:W-:Y:S01]  /*16e0*/  MOV R8, 0x1 ;  /* 0x0000000100087802 */ /* 0x000fe20000000f00 */
[----:B------:R-:W4:Y:S01]  /*16f0*/  LDC R0, c[0x0][0x374] ;  /* 0x0000dd00ff007b82 */ /* 0x000f220000000800 */
[----:B------:R-:W-:Y:S01]  /*1700*/  IMAD.MOV.U32 R10, RZ, RZ, RZ ;  /* 0x000000ffff0a7224 */ /* 0x000fe200078e00ff */
[----:B------:R-:W2:Y:S01]  /*1710*/  LDCU.64 UR24, c[0x0][0x348] ;  /* 0x00006900ff1877ac */ /* 0x000ea20008000a00 */
[----:B------:R-:W-:Y:S01]  /*1720*/  UMOV UR13, URZ ;  /* 0x000000ff000d7c82 */ /* 0x000fe20008000000 */
[----:B-1----:R-:W-:-:S04]  /*1730*/  UIADD3 UR5, UPT, UPT, UR15, 0xf, URZ ;  /* 0x0000000f0f057890 */ /* 0x002fc8000fffe0ff */
[----:B------:R-:W-:-:S04]  /*1740*/  USHF.R.S32.HI UR4, URZ, 0x1f, UR5 ;  /* 0x0000001fff047899 */ /* 0x000fc80008011405 */
[----:B------:R-:W-:-:S04]  /*1750*/  ULEA.HI UR4, UR4, UR5, URZ, 0x4 ;  /* 0x0000000504047291 */ /* 0x000fc8000f8f20ff */
[----:B------:R-:W-:Y:S02]  /*1760*/  USHF.R.S32.HI UR22, URZ, 0x4, UR4 ;  /* 0x00000004ff167899 */ /* 0x000fe40008011404 */
[----:B------:R-:W-:Y:S02]  /*1770*/  UIADD3 UR4, UPT, UPT, UR15, -0x1, URZ ;  /* 0xffffffff0f047890 */ /* 0x000fe4000fffe0ff */
[----:B------:R-:W-:Y:S02]  /*1780*/  UISETP.LT.U32.AND UP0, UPT, UR22, 0x1a, UPT ;  /* 0x0000001a1600788c */ /* 0x000fe4000bf01070 */
[----:B------:R-:W-:Y:S02]  /*1790*/  UISETP.GE.U32.AND UP1, UPT, UR4, -0x1f, UPT ;  /* 0xffffffe10400788c */ /* 0x000fe4000bf26070 */
[----:B------:R-:W-:Y:S02]  /*17a0*/  USEL UR21, UR22, 0x1a, UP0 ;  /* 0x0000001a16157887 */ /* 0x000fe40008000000 */
[----:B------:R-:W-:-:S02]  /*17b0*/  UIADD3 UR15, UPT, UPT, UR15, 0x1e, URZ ;  /* 0x0000001e0f0f7890 */ /* 0x000fc4000fffe0ff */
[----:B------:R-:W-:Y:S02]  /*17c0*/  UIADD3 UR7, UPT, UPT, UR21, -0x1, URZ ;  /* 0xffffffff15077890 */ /* 0x000fe4000fffe0ff */
[----:B------:R-:W-:-:S03]  /*17d0*/  UIADD3 UR14, UPT, UPT, UR22, -UR21, URZ ;  /* 0x80000015160e7290 */ /* 0x000fc6000fffe0ff */
[----:B------:R-:W-:-:S04]  /*17e0*/  @UP1 UIADD3 UR7, UPT, UPT, UR21, URZ, URZ ;  /* 0x000000ff15071290 */ /* 0x000fc8000fffe0ff */
[----:B--2---:R-:W-:-:S12]  /*17f0*/  UIADD3 UR7, UPT, UPT, UR7, 0x1, URZ ;  /* 0x0000000107077890 */ /* 0x004fd8000fffe0ff */
.L_x_36:
[----:B------:R-:W-:Y:S01]  /*1800*/  UISETP.NE.AND UP0, UPT, UR37, URZ, UPT ;  /* 0x000000ff2500728c */ /* 0x000fe2000bf05270 */
[----:B------:R-:W1:Y:S08]  /*1810*/  S2UR UR37, SR_CgaCtaId ;  /* 0x00000000002579c3 */ /* 0x000e700000008800 */
[----:B------:R-:W-:Y:S05]  /*1820*/  BRA.U UP0, `(.L_x_19) ;  /* 0x0000000100347547 */ /* 0x000fea000b800000 */
[----:B------:R-:W2:Y:S01]  /*1830*/  S2R R2, SR_CgaCtaId ;  /* 0x0000000000027919 */ /* 0x000ea20000008800 */
[----:B------:R-:W-:-:S04]  /*1840*/  MOV R3, 0x400 ;  /* 0x0000040000037802 */ /* 0x000fc80000000f00 */
[----:B--2---:R-:W-:Y:S02]  /*1850*/  LEA R3, R2, R3, 0x18 ;  /* 0x0000000302037211 */ /* 0x004fe400078ec0ff */
[----:B------:R-:W-:-:S03]  /*1860*/  SHF.L.U32 R2, R8, 0x1f, RZ ;  /* 0x0000001f08027819 */ /* 0x000fc600000006ff */
[----:B------:R-:W-:-:S04]  /*1870*/  IMAD R3, R10, 0x8, R3 ;  /* 0x000000080a037824 */ /* 0x000fc800078e0203 */
[----:B------:R-:W2:Y:S02]  /*1880*/  SYNCS.PHASECHK.TRANS64.TRYWAIT P0, [R3+URZ+0x240], R2 ;  /* 0x00024002030075a7 */ /* 0x000ea400080011ff */
[----:B--2---:R-:W-:Y:S05]  /*1890*/  @!P0 BRA `(.L_x_20) ;  /* 0x0000006c00e08947 */ /* 0x004fea0003800000 */
.L_x_129:
[----:B------:R-:W-:Y:S01]  /*18a0*/  VIADD R10, R10, 0x1 ;  /* 0x000000010a0a7836 */ /* 0x000fe20000000000 */
[----:B------:R2:W-:Y:S04]  /*18b0*/  SYNCS.ARRIVE.TRANS64.A1T0 RZ, [R3+URZ+0x230], RZ ;  /* 0x000230ff03ff79a7 */ /* 0x0005e800081000ff */
[----:B------:R-:W-:-:S04]  /*18c0*/  ISETP.NE.AND P0, PT, R10, 0x2, PT ;  /* 0x000000020a00780c */ /* 0x000fc80003f05270 */
[----:B------:R-:W-:Y:S02]  /*18d0*/  SEL R10, R10, RZ, P0 ;  /* 0x000000ff0a0a7207 */ /* 0x000fe40000000000 */
[----:B--2---:R-:W-:-:S04]  /*18e0*/  SEL R3, RZ, 0x1, P0 ;  /* 0x00000001ff037807 */ /* 0x004fc80000000000 */
[----:B------:R-:W-:-:S07]  /*18f0*/  LOP3.LUT R8, R8, R3, RZ, 0x3c, !PT ;  /* 0x0000000308087212 */ /* 0x000fce00078e3cff */
.L_x_19:
[----:B------:R-:W-:Y:S01]  /*1900*/  UMOV UR4, 0x400 ;  /* 0x0000040000047882 */ /* 0x000fe20000000000 */
[----:B------:R-:W-:Y:S01]  /*1910*/  SHF.L.U32 R2, R15, 0x1f, RZ ;  /* 0x0000001f0f027819 */ /* 0x000fe200000006ff */
[----:B-1----:R-:W-:Y:S01]  /*1920*/  ULEA UR4, UR37, UR4, 0x18 ;  /* 0x0000000425047291 */ /* 0x002fe2000f8ec0ff */
[----:B------:R-:W-:Y:S01]  /*1930*/  R2UR UR35, R205 ;  /* 0x00000000cd2372ca */ /* 0x000fe200000e0000 */
[----:B------:R-:W-:Y:S01]  /*1940*/  UISETP.GE.U32.AND UP0, UPT, UR15, 0x1f, UPT ;  /* 0x0000001f0f00788c */ /* 0x000fe2000bf06070 */
[----:B------:R-:W-:Y:S01]  /*1950*/  R2UR UR11, R195 ;  /* 0x00000000c30b72ca */ /* 0x000fe200000e0000 */
[----:B------:R-:W-:Y:S01]  /*1960*/  ULEA UR5, UR13, UR4, 0x3 ;  /* 0x000000040d057291 */ /* 0x000fe2000f8e18ff */
[----:B------:R-:W-:-:S08]  /*1970*/  UMOV UR23, URZ ;  /* 0x000000ff00177c82 */ /* 0x000fd00008000000 */
[----:B------:R1:W2:Y:S01]  /*1980*/  SYNCS.PHASECHK.TRANS64.TRYWAIT P0, [UR5+0xd0], R2 ;  /* 0x0000d002ff0075a7 */ /* 0x0002a20008001105 */
[----:B------:R-:W-:Y:S02]  /*1990*/  USHF.L.U32 UR35, UR35, 0x6, URZ ;  /* 0x0000000623237899 */ /* 0x000fe400080006ff */
[----:B------:R-:W-:Y:S01]  /*19a0*/  UIMAD UR11, UR11, 0xa0, URZ ;  /* 0x000000a00b0b78a4 */ /* 0x000fe2000f8e02ff */
[----:B------:R-:W-:Y:S11]  /*19b0*/  BRA.U !UP0, `(.L_x_21) ;  /* 0x0000000108a87547 */ /* 0x000ff6000b800000 */
[----:B------:R-:W-:Y:S01]  /*19c0*/  UMOV UR16, URZ ;  /* 0x000000ff00107c82 */ /* 0x000fe20008000000 */
[----:B------:R-:W-:-:S05]  /*19d0*/  UMOV UR6, UR13 ;  /* 0x0000000d00067c82 */ /* 0x000fca0008000000 */
.L_x_26:
[----:B--2---:R-:W-:Y:S01]  /*19e0*/  @!P5 MOV R3, 0x1c00 ;  /* 0x00001c000003d802 */ /* 0x004fe20000000f00 */
[----:B-1----:R-:W-:Y:S01]  /*19f0*/  ULEA UR33, UR6, UR4, 0x3 ;  /* 0x0000000406217291 */ /* 0x002fe2000f8e18ff */
[----:B--2---:R-:W-:Y:S11]  /*1a00*/  @P0 BRA `(.L_x_22) ;  /* 0x00000000000c0947 */ /* 0x004ff60003800000 */
[----:B------:R-:W-:Y:S04]  /*1a10*/  SHF.L.U32 R5, R15, 0x1f, RZ ;  /* 0x0000001f0f057819 */ /* 0x000fe800000006ff */
[----:B------:R-:W2:Y:S02]  /*1a20*/  SYNCS.PHASECHK.TRANS64.TRYWAIT P0, [UR33+0xd0], R5 ;  /* 0x0000d005ff0075a7 */ /* 0x000ea40008001121 */
[----:B--2---:R-:W-:Y:S05]  /*1a30*/  @!P0 BRA `(.L_x_23) ;  /* 0x0000006c008c8947 */ /* 0x004fea0003800000 */
.L_x_22:
[----:B------:R2:W-:Y:S01]  /*1a40*/  @!P5 SYNCS.ARRIVE.TRANS64 RZ, [UR33], R3 ;  /* 0x00000003ffffd9a7 */ /* 0x0005e20008000021 */
[----:B------:R-:W-:Y:S04]  /*1a50*/  BSSY.RECONVERGENT B0, `(.L_x_24) ;  /* 0x0000003000007945 */ /* 0x000fe80003800200 */
[----:B------:R-:W-:Y:S05]  /*1a60*/  @P4 BRA `(.L_x_25) ;  /* 0x0000000000044947 */ /* 0x000fea0003800000 */
[----:B------:R-:W-:Y:S05]  /*1a70*/  BPT.TRAP 0x1 ;  /* 0x000000040000795c */ /* 0x000fea0000300000 */
.L_x_25:
[----:B------:R-:W-:Y:S05]  /*1a80*/  BSYNC.RECONVERGENT B0 ;  /* 0x0000000000007941 */ /* 0x000fea0003800200 */
.L_x_24:
[----:B------:R-:W-:Y:S02]  /*1a90*/  UIADD3 UR13, UPT, UPT, UR6, 0x1, URZ ;  /* 0x00000001060d7890 */ /* 0x000fe4000fffe0ff */
[----:B------:R-:W-:Y:S02]  /*1aa0*/  UIADD3 UR18, UP1, UPT, UR24, 0x80, URZ ;  /* 0x0000008018127890 */ /* 0x000fe4000ff3e0ff */
[----:B------:R-:W-:Y:S02]  /*1ab0*/  UISETP.NE.AND UP0, UPT, UR13, 0x1a, UPT ;  /* 0x0000001a0d00788c */ /* 0x000fe4000bf05270 */
[----:B------:R-:W-:Y:S02]  /*1ac0*/  ULEA UR32, UR6, UR4, 0xb ;  /* 0x0000000406207291 */ /* 0x000fe4000f8e58ff */
[----:B------:R-:W-:Y:S02]  /*1ad0*/  USEL UR9, URZ, 0x1, UP0 ;  /* 0x00000001ff097887 */ /* 0x000fe40008000000 */
[----:B------:R-:W-:Y:S02]  /*1ae0*/  USEL UR13, UR13, URZ, UP0 ;  /* 0x000000ff0d0d7287 */ /* 0x000fe40008000000 */
[----:B------:R-:W-:Y:S02]  /*1af0*/  USHF.L.U32 UR34, UR16, 0x4, URZ ;  /* 0x0000000410227899 */ /* 0x000fe400080006ff */
[----:B------:R-:W-:Y:S01]  /*1b00*/  ULEA UR8, UR13, UR4, 0x3 ;  /* 0x000000040d087291 */ /* 0x000fe2000f8e18ff */
[----:B------:R-:W-:Y:S01]  /*1b10*/  LOP3.LUT R15, R15, UR9, RZ, 0x3c, !PT ;  /* 0x000000090f0f7c12 */ /* 0x000fe2000f8e3cff */
[----:B------:R-:W-:Y:S02]  /*1b20*/  UIADD3.X UR19, UPT, UPT, URZ, UR25, URZ, UP1, !UPT ;  /* 0x00000019ff137290 */ /* 0x000fe40008ffe4ff */
[----:B------:R-:W-:Y:S01]  /*1b30*/  UIADD3 UR32, UPT, UPT, UR32, 0xa600, URZ ;  /* 0x0000a60020207890 */ /* 0x000fe2000fffe0ff */
[----:B-1----:R-:W-:Y:S01]  /*1b40*/  SHF.L.U32 R2, R15, 0x1f, RZ ;  /* 0x0000001f0f027819 */ /* 0x002fe200000006ff */
[----:B------:R-:W-:Y:S02]  /*1b50*/  UIMAD UR5, UR6, 0x1400, UR4 ;  /* 0x00001400060578a4 */ /* 0x000fe4000f8e0204 */
[----:B------:R-:W-:Y:S01]  /*1b60*/  UIADD3 UR26, UP0, UPT, UR24, 0x180, URZ ;  /* 0x00000180181a7890 */ /* 0x000fe2000ff1e0ff */
[----:B------:R1:W1:Y:S01]  /*1b70*/  SYNCS.PHASECHK.TRANS64.TRYWAIT P0, [UR8+0xd0], R2 ;  /* 0x0000d002ff0075a7 */ /* 0x0002620008001108 */
[----:B------:R-:W-:Y:S01]  /*1b80*/  UMOV UR28, 0x0 ;  /* 0x00000000001c7882 */ /* 0x000fe20000000000 */
[----:B------:R-:W-:Y:S01]  /*1b90*/  UMOV UR29, 0x10000000 ;  /* 0x10000000001d7882 */ /* 0x000fe20000000000 */
[----:B------:R-:W-:Y:S01]  /*1ba0*/  UIADD3 UR8, UPT, UPT, UR5, 0x17600, URZ ;  /* 0x0001760005087890 */ /* 0x000fe2000fffe0ff */
[----:B------:R1:W-:Y:S01]  /*1bb0*/  UTMALDG.3D [UR32], [UR18], desc[UR28] ;  /* 0x00001c20120075b4 */ /* 0x0003e20008011000 */
[----:B------:R-:W-:Y:S02]  /*1bc0*/  UIADD3.X UR27, UPT, UPT, URZ, UR25, URZ, UP0, !UPT ;  /* 0x00000019ff1b7290 */ /* 0x000fe400087fe4ff */
[----:B------:R-:W-:Y:S01]  /*1bd0*/  UIADD3 UR16, UPT, UPT, UR16, 0x1, URZ ;  /* 0x0000000110107890 */ /* 0x000fe2000fffe0ff */
[----:B------:R-:W-:Y:S01]  /*1be0*/  UMOV UR12, UR36 ;  /* 0x00000024000c7c82 */ /* 0x000fe20008000000 */
[----:B------:R-:W-:Y:S01]  /*1bf0*/  UMOV UR9, UR33 ;  /* 0x0000002100097c82 */ /* 0x000fe20008000000 */
[----:B------:R-:W-:Y:S01]  /*1c00*/  UMOV UR10, UR34 ;  /* 0x00000022000a7c82 */ /* 0x000fe20008000000 */
[----:B------:R-:W-:Y:S03]  /*1c10*/  UISETP.NE.AND UP0, UPT, UR16, UR7, UPT ;  /* 0x000000071000728c */ /* 0x000fe6000bf05270 */
[----:B------:R1:W-:Y:S01]  /*1c20*/  UTMALDG.3D [UR8], [UR26], desc[UR28] ;  /* 0x00001c081a0075b4 */ /* 0x0003e20008011000 */
[----:B------:R-:W-:Y:S01]  /*1c30*/  UMOV UR23, UR7 ;  /* 0x0000000700177c82 */ /* 0x000fe20008000000 */
[----:B------:R-:W-:Y:S04]  /*1c40*/  UMOV UR6, UR13 ;  /* 0x0000000d00067c82 */ /* 0x000fe80008000000 */
[----:B------:R-:W-:Y:S05]  /*1c50*/  BRA.U UP0, `(.L_x_26) ;  /* 0xfffffffd00607547 */ /* 0x000fea000b83ffff */
.L_x_21:
[----:B------:R-:W-:Y:S01]  /*1c60*/  ULEA UR5, UR13, UR4, 0x3 ;  /* 0x000000040d057291 */ /* 0x000fe2000f8e18ff */
[----:B-1----:R-:W-:Y:S01]  /*1c70*/  SHF.L.U32 R2, R15, 0x1f, RZ ;  /* 0x0000001f0f027819 */ /* 0x002fe200000006ff */
[----:B------:R-:W-:Y:S01]  /*1c80*/  @!P1 SYNCS.ARRIVE.TRANS64.A1T0 RZ, [UR4+0x1c8], RZ ;  /* 0x0001c8ffffff99a7 */ /* 0x000fe20008100004 */
[----:B------:R-:W-:-:S06]  /*1c90*/  UISETP.GT.AND UP0, UPT, UR22, UR21, UPT ;  /* 0x000000151600728c */ /* 0x000fcc000bf04270 */
[----:B--2---:R1:W2:Y:S03]  /*1ca0*/  SYNCS.PHASECHK.TRANS64.TRYWAIT P0, [UR5+0xd0], R2 ;  /* 0x0000d002ff0075a7 */ /* 0x0042a60008001105 */
[----:B------:R-:W-:Y:S05]  /*1cb0*/  BRA.U !UP0, `(.L_x_27) ;  /* 0x0000000108ac7547 */ /* 0x000fea000b800000 */
[----:B------:R-:W-:Y:S01]  /*1cc0*/  UIADD3 UR26, UPT, UPT, UR14, UR23, URZ ;  /* 0x000000170e1a7290 */ /* 0x000fe2000fffe0ff */
[----:B------:R-:W-:-:S11]  /*1cd0*/  UMOV UR6, UR13 ;  /* 0x0000000d00067c82 */ /* 0x000fd60008000000 */
.L_x_32:
[----:B--2---:R-:W-:Y:S01]  /*1ce0*/  @!P5 MOV R3, 0x1c00 ;  /* 0x00001c000003d802 */ /* 0x004fe20000000f00 */
[----:B-1----:R-:W-:Y:S01]  /*1cf0*/  ULEA UR17, UR6, UR4, 0x3 ;  /* 0x0000000406117291 */ /* 0x002fe2000f8e18ff */
[----:B--2---:R-:W-:Y:S11]  /*1d00*/  @P0 BRA `(.L_x_28) ;  /* 0x00000000000c0947 */ /* 0x004ff60003800000 */
[----:B------:R-:W-:Y:S04]  /*1d10*/  SHF.L.U32 R5, R15, 0x1f, RZ ;  /* 0x0000001f0f057819 */ /* 0x000fe800000006ff */
[----:B------:R-:W2:Y:S02]  /*1d20*/  SYNCS.PHASECHK.TRANS64.TRYWAIT P0, [UR17+0xd0], R5 ;  /* 0x0000d005ff0075a7 */ /* 0x000ea40008001111 */
[----:B--2---:R-:W-:Y:S05]  /*1d30*/  @!P0 BRA `(.L_x_29) ;  /* 0x0000006800e48947 */ /* 0x004fea0003800000 */
.L_x_28:
[----:B------:R2:W-:Y:S01]  /*1d40*/  @!P5 SYNCS.ARRIVE.TRANS64 RZ, [UR17], R3 ;  /* 0x00000003ffffd9a7 */ /* 0x0005e20008000011 */
[----:B------:R-:W-:Y:S04]  /*1d50*/  BSSY.RECONVERGENT B0, `(.L_x_30) ;  /* 0x0000003000007945 */ /* 0x000fe80003800200 */
[----:B------:R-:W-:Y:S05]  /*1d60*/  @P4 BRA `(.L_x_31) ;  /* 0x0000000000044947 */ /* 0x000fea0003800000 */
[----:B------:R-:W-:Y:S05]  /*1d70*/  BPT.TRAP 0x1 ;  /* 0x000000040000795c */ /* 0x000fea0000300000 */
.L_x_31:
[----:B------:R-:W-:Y:S05]  /*1d80*/  BSYNC.RECONVERGENT B0 ;  /* 0x0000000000007941 */ /* 0x000fea0003800200 */
.L_x_30:
[----:B------:R-:W-:Y:S02]  /*1d90*/  UIADD3 UR13, UPT, UPT, UR6, 0x1, URZ ;  /* 0x00000001060d7890 */ /* 0x000fe4000fffe0ff */
[----:B------:R-:W-:Y:S02]  /*1da0*/  ULEA UR16, UR6, UR4, 0xb ;  /* 0x0000000406107291 */ /* 0x000fe4000f8e58ff */
[----:B------:R-:W-:Y:S02]  /*1db0*/  UISETP.NE.AND UP0, UPT, UR13, 0x1a, UPT ;  /* 0x0000001a0d00788c */ /* 0x000fe4000bf05270 */
[----:B------:R-:W-:Y:S02]  /*1dc0*/  UIADD3 UR32, UP1, UPT, UR24, 0x80, URZ ;  /* 0x0000008018207890 */ /* 0x000fe4000ff3e0ff */
[----:B------:R-:W-:Y:S02]  /*1dd0*/  USEL UR9, URZ, 0x1, UP0 ;  /* 0x00000001ff097887 */ /* 0x000fe40008000000 */
[----:B------:R-:W-:Y:S02]  /*1de0*/  USEL UR13, UR13, URZ, UP0 ;  /* 0x000000ff0d0d7287 */ /* 0x000fe40008000000 */
[----:B------:R-:W-:Y:S02]  /*1df0*/  USHF.L.U32 UR18, UR23, 0x4, URZ ;  /* 0x0000000417127899 */ /* 0x000fe400080006ff */
[----:B------:R-:W-:Y:S01]  /*1e00*/  ULEA UR8, UR13, UR4, 0x3 ;  /* 0x000000040d087291 */ /* 0x000fe2000f8e18ff */
[----:B------:R-:W-:Y:S01]  /*1e10*/  LOP3.LUT R15, R15, UR9, RZ, 0x3c, !PT ;  /* 0x000000090f0f7c12 */ /* 0x000fe2000f8e3cff */
[----:B------:R-:W-:Y:S02]  /*1e20*/  UIADD3 UR16, UPT, UPT, UR16, 0xa600, URZ ;  /* 0x0000a60010107890 */ /* 0x000fe4000fffe0ff */
[----:B------:R-:W-:Y:S01]  /*1e30*/  UIADD3.X UR33, UPT, UPT, URZ, UR25, URZ, UP1, !UPT ;  /* 0x00000019ff217290 */ /* 0x000fe20008ffe4ff */
[----:B-1----:R-:W-:Y:S01]  /*1e40*/  SHF.L.U32 R2, R15, 0x1f, RZ ;  /* 0x0000001f0f027819 */ /* 0x002fe200000006ff */
[----:B------:R-:W-:Y:S02]  /*1e50*/  UIMAD UR5, UR6, 0x1400, UR4 ;  /* 0x00001400060578a4 */ /* 0x000fe4000f8e0204 */
[----:B------:R-:W-:Y:S01]  /*1e60*/  UIADD3 UR30, UP0, UPT, UR24, 0x180, URZ ;  /* 0x00000180181e7890 */ /* 0x000fe2000ff1e0ff */
[----:B------:R1:W1:Y:S01]  /*1e70*/  SYNCS.PHASECHK.TRANS64.TRYWAIT P0, [UR8+0xd0], R2 ;  /* 0x0000d002ff0075a7 */ /* 0x0002620008001108 */
[----:B------:R-:W-:Y:S01]  /*1e80*/  UIADD3 UR8, UPT, UPT, UR5, 0x17600, URZ ;  /* 0x0001760005087890 */ /* 0x000fe2000fffe0ff */
[----:B------:R-:W-:Y:S01]  /*1e90*/  UMOV UR28, 0x0 ;  /* 0x00000000001c7882 */ /* 0x000fe20000000000 */
[----:B------:R-:W-:Y:S01]  /*1ea0*/  UMOV UR29, 0x10000000 ;  /* 0x10000000001d7882 */ /* 0x000fe20000000000 */
[----:B------:R-:W-:Y:S01]  /*1eb0*/  UMOV UR19, UR35 ;  /* 0x0000002300137c82 */ /* 0x000fe20008000000 */
[----:B------:R-:W-:Y:S01]  /*1ec0*/  UMOV UR20, UR36 ;  /* 0x0000002400147c82 */ /* 0x000fe20008000000 */
[----:B------:R-:W-:Y:S01]  /*1ed0*/  UIADD3.X UR31, UPT, UPT, URZ, UR25, URZ, UP0, !UPT ;  /* 0x00000019ff1f7290 */ /* 0x000fe200087fe4ff */
[----:B------:R1:W-:Y:S01]  /*1ee0*/  UTMALDG.3D [UR16], [UR32], desc[UR28] ;  /* 0x00001c10200075b4 */ /* 0x0003e20008011000 */
[----:B------:R-:W-:Y:S01]  /*1ef0*/  UIADD3 UR23, UPT, UPT, UR23, 0x1, URZ ;  /* 0x0000000117177890 */ /* 0x000fe2000fffe0ff */
[----:B------:R-:W-:Y:S01]  /*1f00*/  UMOV UR12, UR36 ;  /* 0x00000024000c7c82 */ /* 0x000fe20008000000 */
[----:B------:R-:W-:Y:S01]  /*1f10*/  UMOV UR9, UR17 ;  /* 0x0000001100097c82 */ /* 0x000fe20008000000 */
[----:B------:R-:W-:Y:S01]  /*1f20*/  UMOV UR10, UR18 ;  /* 0x00000012000a7c82 */ /* 0x000fe20008000000 */
[----:B------:R-:W-:Y:S03]  /*1f30*/  UISETP.NE.AND UP0, UPT, UR23, UR26, UPT ;  /* 0x0000001a1700728c */ /* 0x000fe6000bf05270 */
[----:B------:R1:W-:Y:S01]  /*1f40*/  UTMALDG.3D [UR8], [UR30], desc[UR28] ;  /* 0x00001c081e0075b4 */ /* 0x0003e20008011000 */
[----:B------:R-:W-:Y:S05]  /*1f50*/  UMOV UR6, UR13 ;  /* 0x0000000d00067c82 */ /* 0x000fea0008000000 */
[----:B------:R-:W-:Y:S05]  /*1f60*/  BRA.U UP0, `(.L_x_32) ;  /* 0xfffffffd005c7547 */ /* 0x000fea000b83ffff */
.L_x_27:
[----:B-1----:R-:W-:Y:S01]  /*1f70*/  LEA R2, R14, UR4, 0x3 ;  /* 0x000000040e027c11 */ /* 0x002fe2000f8e18ff */
[----:B------:R-:W-:Y:S01]  /*1f80*/  NOP ;  /* 0x0000000000007918 */ /* 0x000fe20000000000 */
[----:B--2---:R-:W-:Y:S02]  /*1f90*/  SHF.L.U32 R3, R12, 0x1f, RZ ;  /* 0x0000001f0c037819 */ /* 0x004fe400000006ff */
[----:B------:R-:W-:Y:S02]  /*1fa0*/  LEA R4, R14, UR4, 0x4 ;  /* 0x000000040e047c11 */ /* 0x000fe4000f8e20ff */
[----:B------:R-:W1:Y:S02]  /*1fb0*/  SYNCS.PHASECHK.TRANS64.TRYWAIT P0, [R2+URZ+0x1d0], R3 ;  /* 0x0001d003020075a7 */ /* 0x000e6400080011ff */
[----:B-1----:R-:W-:Y:S05]  /*1fc0*/  @!P0 BRA `(.L_x_33) ;  /* 0x0000006800588947 */ /* 0x002fea0003800000 */
.L_x_132:
[----:B------:R-:W2:Y:S01]  /*1fd0*/  LDS.128 R4, [R4+0x260] ;  /* 0x0002600004047984 */ /* 0x000ea20000000c00 */
[----:B---3--:R-:W-:Y:S01]  /*1fe0*/  ISETP.GE.AND P0, PT, R92, 0x1, PT ;  /* 0x000000015c00780c */ /* 0x008fe20003f06270 */
[----:B-1----:R-:W-:Y:S01]  /*1ff0*/  VIADD R2, R2, 0x1e0 ;  /* 0x000001e002027836 */ /* 0x002fe20000000000 */
[----:B------:R-:W-:Y:S01]  /*2000*/  @!PT LDS RZ, [RZ] ;  /* 0x00000000fffff984 */ /* 0x000fe20000000800 */
[----:B------:R-:W-:Y:S01]  /*2010*/  @!PT LDS RZ, [RZ] ;  /* 0x00000000fffff984 */ /* 0x000fe20000000800 */
[----:B------:R-:W-:Y:S01]  /*2020*/  @!PT LDS RZ, [RZ] ;  /* 0x00000000fffff984 */ /* 0x000fe20000000800 */
[----:B------:R-:W-:Y:S01]  /*2030*/  @!PT LDS RZ, [RZ] ;  /* 0x00000000fffff984 */ /* 0x000fe20000000800 */
[----:B------:R1:W-:Y:S06]  /*2040*/  MEMBAR.ALL.CTA ;  /* 0x0000000000007992 */ /* 0x0003ec0000008000 */
[----:B-1----:R-:W1:Y:S01]  /*2050*/  FENCE.VIEW.ASYNC.S ;  /* 0x00000000000073c6 */ /* 0x002e620000000000 */
[----:B------:R-:W-:-:S04]  /*2060*/  PRMT R2, RZ, 0x654, R2 ;  /* 0x00000654ff027816 */ /* 0x000fc80000000002 */
[----:B-1----:R1:W-:Y:S01]  /*2070*/  SYNCS.ARRIVE.TRANS64.RED.A1T0 RZ, [R2+URZ], RZ ;  /* 0x000000ff02ff79a7 */ /* 0x0023e200081004ff */
[----:B--2---:R-:W-:-:S13]  /*2080*/  LOP3.LUT P2, RZ, R6, 0x1, RZ, 0xc0, !PT ;  /* 0x0000000106ff7812 */ /* 0x004fda000784c0ff */
[----:B------:R-:W-:Y:S01]  /*2090*/  @P2 SHF.R.U32.HI R3, RZ, 0x10, R5 ;  /* 0x00000010ff032819 */ /* 0x000fe20000011605 */
[----:B------:R-:W-:Y:S01]  /*20a0*/  VOTEU.ANY UP0, P2 ;  /* 0x0000000000ff7886 */ /* 0x000fe20001000100 */
[----:B------:R-:W-:Y:S02]  /*20b0*/  @P2 MOV R13, R4 ;  /* 0x00000004000d2202 */ /* 0x000fe40000000f00 */
[----:B------:R-:W-:Y:S02]  /*20c0*/  @P2 R2UR.BROADCAST UR5, R3 ;  /* 0x00000000030522ca */ /* 0x000fe400008e0000 */
[----:B------:R-:W-:-:S11]  /*20d0*/  @P2 LOP3.LUT R11, R5, 0xffff, RZ, 0xc0, !PT ;  /* 0x0000ffff050b2812 */ /* 0x000fd600078ec0ff */
[----:B------:R-:W-:Y:S01]  /*20e0*/  @UP0 UMOV UR36, UR5 ;  /* 0x0000000500240c82 */ /* 0x000fe20008000000 */
[----:B-1----:R-:W-:Y:S05]  /*20f0*/  @!P0 BRA `(.L_x_34) ;  /* 0x0000000000b88947 */ /* 0x002fea0003800000 */
[----:B------:R-:W4:Y:S01]  /*2100*/  LDC.64 R4, c[0x0][0xb18] ;  /* 0x0002c600ff047b82 */ /* 0x000f220000000a00 */
[----:B------:R-:W-:-:S07]  /*2110*/  ISETP.NE.AND P3, PT, R92, 0x1, PT ;  /* 0x000000015c00780c */ /* 0x000fce0003f65270 */
[----:B------:R-:W1:Y:S08]  /*2120*/  LDC.64 R6, c[0x0][0xb10] ;  /* 0x0002c400ff067b82 */ /* 0x000e700000000a00 */
[----:B------:R-:W2:Y:S08]  /*2130*/  LDC R16, c[0x0][0xb20] ;  /* 0x0002c800ff107b82 */ /* 0x000eb00000000800 */
[----:B------:R-:W3:Y:S01]  /*2140*/  LDC R18, c[0x0][0xb0c] ;  /* 0x0002c300ff127b82 */ /* 0x000ee20000000800 */
[----:B----4-:R-:W-:Y:S01]  /*2150*/  IMAD.HI.U32 R17, R0, R5, RZ ;  /* 0x0000000500117227 */ /* 0x010fe200078e00ff */
[----:B------:R-:W-:-:S03]  /*2160*/  ISETP.NE.AND P0, PT, R4, 0x1, PT ;  /* 0x000000010400780c */ /* 0x000fc60003f05270 */
[----:B------:R-:W-:-:S03]  /*2170*/  IMAD.HI.U32 R5, R11, R5, RZ ;  /* 0x000000050b057227 */ /* 0x000fc600078e00ff */
[----:B------:R-:W4:Y:S01]  /*2180*/  LDC.64 R2, c[0x0][0xb28] ;  /* 0x0002ca00ff027b82 */ /* 0x000f220000000a00 */
[----:B-1----:R-:W-:-:S04]  /*2190*/  IMAD.HI.U32 R20, R9, R6, RZ ;  /* 0x0000000609147227 */ /* 0x002fc800078e00ff */
[----:B------:R-:W-:Y:S01]  /*21a0*/  IMAD.HI.U32 R22, R13, R6, RZ ;  /* 0x000000060d167227 */ /* 0x000fe200078e00ff */
[----:B------:R-:W-:Y:S02]  /*21b0*/  SHF.R.U32.HI R20, RZ, R7, R20 ;  /* 0x00000007ff147219 */ /* 0x000fe40000011614 */
[-C--:B--2---:R-:W-:Y:S02]  /*21c0*/  SHF.R.U32.HI R17, RZ, R16.reuse, R17 ;  /* 0x00000010ff117219 */ /* 0x084fe40000011611 */
[----:B------:R-:W-:Y:S02]  /*21d0*/  SHF.R.U32.HI R16, RZ, R16, R5 ;  /* 0x00000010ff107219 */ /* 0x000fe40000011605 */
[----:B------:R-:W-:Y:S02]  /*21e0*/  SEL R17, R0, R17, !P0 ;  /* 0x0000001100117207 */ /* 0x000fe40004000000 */
[----:B------:R-:W-:Y:S02]  /*21f0*/  SHF.R.U32.HI R22, RZ, R7, R22 ;  /* 0x00000007ff167219 */ /* 0x000fe40000011616 */
[----:B---3--:R-:W-:-:S02]  /*2200*/  ISETP.NE.AND P1, PT, R18, 0x1, PT ;  /* 0x000000011200780c */ /* 0x008fc40003f25270 */
[----:B------:R-:W-:Y:S02]  /*2210*/  SEL R5, R11, R16, !P0 ;  /* 0x000000100b057207 */ /* 0x000fe40004000000 */
[----:B------:R-:W-:Y:S02]  /*2220*/  SEL R19, R9, R20, !P1 ;  /* 0x0000001409137207 */ /* 0x000fe40004800000 */
[----:B------:R-:W-:Y:S01]  /*2230*/  SEL R7, R13, R22, !P1 ;  /* 0x000000160d077207 */ /* 0x000fe20004800000 */
[----:B----4-:R-:W-:-:S04]  /*2240*/  IMAD.HI.U32 R20, R17, R2, RZ ;  /* 0x0000000211147227 */ /* 0x010fc800078e00ff */
        /* <DEDUP_REMOVED lines=10> */
[----:B------:R-:W-:-:S04]  /*22f0*/  @!P0 IMAD.HI.U32 R16, R7, R2, RZ ;  /* 0x0000000207108227 */ /* 0x000fc800078e00ff */
[----:B------:R-:W-:Y:S01]  /*2300*/  IMAD.MOV R2, RZ, RZ, -R6 ;  /* 0x000000ffff027224 */ /* 0x000fe200078e0a06 */
[----:B------:R-:W-:-:S03]  /*2310*/  @!P0 SHF.R.U32.HI R16, RZ, R3, R16 ;  /* 0x00000003ff108219 */ /* 0x000fc60000011610 */
[----:B------:R-:W-:Y:S01]  /*2320*/  IMAD R2, R92, R2, R5 ;  /* 0x000000025c027224 */ /* 0x000fe200078e0205 */
        /* <DEDUP_REMOVED lines=11> */
.L_x_34:
[----:B------:R-:W1:Y:S02]  /*23e0*/  LDCU UR5, c[0x0][0xb30] ;  /* 0x00016600ff0577ac */ /* 0x000e640008000800 */
[----:B-1----:R-:W-:-:S09]  /*23f0*/  UISETP.NE.AND UP0, UPT, UR5, 0x1, UPT ;  /* 0x000000010500788c */ /* 0x002fd2000bf05270 */
[----:B------:R-:W-:Y:S05]  /*2400*/  BRA.U UP0, `(.L_x_35) ;  /* 0x0000000100407547 */ /* 0x000fea000b800000 */
[----:B------:R-:W1:Y:S08]  /*2410*/  LDC.64 R4, c[0x0][0xb10] ;  /* 0x0002c400ff047b82 */ /* 0x000e700000000a00 */
[----:B------:R-:W2:Y:S08]  /*2420*/  LDC.64 R2, c[0x0][0xb18] ;  /* 0x0002c600ff027b82 */ /* 0x000eb00000000a00 */
[----:B------:R-:W3:Y:S08]  /*2430*/  LDC R6, c[0x0][0xb20] ;  /* 0x0002c800ff067b82 */ /* 0x000ef00000000800 */
[----:B------:R-:W4:Y:S01]  /*2440*/  LDC R16, c[0x0][0xb0c] ;  /* 0x0002c300ff107b82 */ /* 0x000f220000000800 */
[----:B-1----:R-:W-:-:S05]  /*2450*/  IMAD.HI.U32 R4, R13, R4, RZ ;  /* 0x000000040d047227 */ /* 0x002fca00078e00ff */
[----:B------:R-:W-:Y:S01]  /*2460*/  SHF.R.U32.HI R4, RZ, R5, R4 ;  /* 0x00000005ff047219 */ /* 0x000fe20000011604 */
[----:B--2---:R-:W-:Y:S01]  /*2470*/  IMAD.HI.U32 R3, R11, R3, RZ ;  /* 0x000000030b037227 */ /* 0x004fe200078e00ff */
[----:B------:R-:W-:-:S04]  /*2480*/  ISETP.NE.AND P0, PT, R2, 0x1, PT ;  /* 0x000000010200780c */ /* 0x000fc80003f05270 */
[----:B---3--:R-:W-:-:S04]  /*2490*/  SHF.R.U32.HI R6, RZ, R6, R3 ;  /* 0x00000006ff067219 */ /* 0x008fc80000011603 */
[----:B------:R-:W-:Y:S02]  /*24a0*/  SEL R3, R11, R6, !P0 ;  /* 0x000000060b037207 */ /* 0x000fe40004000000 */
[----:B----4-:R-:W-:-:S04]  /*24b0*/  ISETP.NE.AND P1, PT, R16, 0x1, PT ;  /* 0x000000011000780c */ /* 0x010fc80003f25270 */
[----:B------:R-:W-:-:S05]  /*24c0*/  SEL R4, R13, R4, !P1 ;  /* 0x000000040d047207 */ /* 0x000fca0004800000 */
[----:B------:R-:W-:Y:S02]  /*24d0*/  IMAD.IADD R5, R3, 0x1, -R4 ;  /* 0x0000000103057824 */ /* 0x000fe400078e0a04 */
[----:B------:R-:W-:Y:S02]  /*24e0*/  IMAD.IADD R3, R4, 0x1, -R3 ;  /* 0x0000000104037824 */ /* 0x000fe400078e0a03 */
[----:B------:R-:W-:Y:S02]  /*24f0*/  IMAD R13, R5, R16, R13 ;  /* 0x00000010050d7224 */ /* 0x000fe400078e020d */
[----:B------:R-:W-:-:S07]  /*2500*/  IMAD R11, R3, R2, R11 ;  /* 0x00000002030b7224 */ /* 0x000fce00078e020b */
.L_x_35:
[----:B------:R-:W-:Y:S01]  /*2510*/  VIADD R14, R14, 0x1 ;  /* 0x000000010e0e7836 */ /* 0x000fe20000000000 */
[----:B------:R-:W-:Y:S01]  /*2520*/  PLOP3.LUT P1, PT, PT, PT, PT, 0x80, 0x8 ;  /* 0x000000000008781c */ /* 0x000fe20003f2f070 */
[----:B------:R-:W-:Y:S02]  /*2530*/  IMAD.IADD R205, R13, 0x1, R204 ;  /* 0x000000010dcd7824 */ /* 0x000fe400078e02cc */
[----:B------:R-:W-:Y:S01]  /*2540*/  IMAD.IADD R195, R11, 0x1, R194 ;  /* 0x000000010bc37824 */ /* 0x000fe200078e02c2 */
[----:B------:R-:W-:-:S04]  /*2550*/  ISETP.NE.AND P0, PT, R14, 0x2, PT ;  /* 0x000000020e00780c */ /* 0x000fc80003f05270 */
[----:B------:R-:W-:Y:S02]  /*2560*/  SEL R3, RZ, 0x1, P0 ;  /* 0x00000001ff037807 */ /* 0x000fe40000000000 */
[----:B------:R-:W-:Y:S02]  /*2570*/  SEL R14, R14, RZ, P0 ;  /* 0x000000ff0e0e7207 */ /* 0x000fe40000000000 */
[----:B------:R-:W-:Y:S01]  /*2580*/  LOP3.LUT R12, R12, R3, RZ, 0x3c, !PT ;  /* 0x000000030c0c7212 */ /* 0x000fe200078e3cff */
[----:B------:R-:W-:Y:S06]  /*2590*/  @P2 BRA `(.L_x_36) ;  /* 0xfffffff000982947 */ /* 0x000fec000383ffff */
[----:B------:R-:W-:Y:S01]  /*25a0*/  UIADD3 UR4, UPT, UPT, UR4, 0xd0, URZ ;  /* 0x000000d004047890 */ /* 0x000fe2000fffe0ff */
[----:B------:R-:W-:-:S03]  /*25b0*/  SHF.L.U32 R3, R15, 0x1f, RZ ;  /* 0x0000001f0f037819 */ /* 0x000fc600000006ff */
[----:B------:R-:W-:-:S09]  /*25c0*/  ULEA UR5, UR13, UR4, 0x3 ;  /* 0x000000040d057291 */ /* 0x000fd2000f8e18ff */
[----:B------:R-:W1:Y:S02]  /*25d0*/  SYNCS.PHASECHK.TRANS64.TRYWAIT P0, [UR5], R3 ;  /* 0x00000003ff0075a7 */ /* 0x000e640008001105 */
[----:B-1----:R-:W-:Y:S05]  /*25e0*/  @!P0 BRA `(.L_x_37) ;  /* 0x0000006000e48947 */ /* 0x002fea0003800000 */
.L_x_134:
[----:B------:R-:W-:-:S04]  /*25f0*/  UIADD3 UR6, UPT, UPT, UR13, 0x1, URZ ;  /* 0x000000010d067890 */ /* 0x000fc8000fffe0ff */
[----:B------:R-:W-:-:S04]  /*2600*/  UISETP.NE.AND UP0, UPT, UR6, 0x1a, UPT ;  /* 0x0000001a0600788c */ /* 0x000fc8000bf05270 */
[----:B------:R-:W-:Y:S02]  /*2610*/  USEL UR7, URZ, 0x1, UP0 ;  /* 0x00000001ff077887 */ /* 0x000fe40008000000 */
[----:B------:R-:W-:-:S04]  /*2620*/  USEL UR6, UR6, URZ, UP0 ;  /* 0x000000ff06067287 */ /* 0x000fc80008000000 */
[----:B------:R-:W-:Y:S01]  /*2630*/  ULEA UR5, UR6, UR4, 0x3 ;  /* 0x0000000406057291 */ /* 0x000fe2000f8e18ff */
[----:B------:R-:W-:-:S04]  /*2640*/  LOP3.LUT R2, R15, UR7, RZ, 0x3c, !PT ;  /* 0x000000070f027c12 */ /* 0x000fc8000f8e3cff */
[----:B-1----:R-:W-:-:S04]  /*2650*/  SHF.L.U32 R3, R2, 0x1f, RZ ;  /* 0x0000001f02037819 */ /* 0x002fc800000006ff */
[----:B------:R-:W1:Y:S02]  /*2660*/  SYNCS.PHASECHK.TRANS64.TRYWAIT P0, [UR5], R3 ;  /* 0x00000003ff0075a7 */ /* 0x000e640008001105 */
[----:B-1----:R-:W-:Y:S05]  /*2670*/  @!P0 BRA `(.L_x_38) ;  /* 0x0000006000d88947 */ /* 0x002fea0003800000 */
.L_x_136:
        /* <DEDUP_REMOVED lines=9> */
.L_x_138:
        /* <DEDUP_REMOVED lines=9> */
.L_x_140:
        /* <DEDUP_REMOVED lines=9> */
.L_x_142:
        /* <DEDUP_REMOVED lines=9> */
.L_x_144:
        /* <DEDUP_REMOVED lines=9> */
.L_x_146:
        /* <DEDUP_REMOVED lines=9> */
.L_x_148:
        /* <DEDUP_REMOVED lines=9> */
.L_x_150:
        /* <DEDUP_REMOVED lines=9> */
.L_x_152:
        /* <DEDUP_REMOVED lines=9> */
.L_x_154:
        /* <DEDUP_REMOVED lines=9> */
.L_x_156:
        /* <DEDUP_REMOVED lines=9> */
.L_x_158:
        /* <DEDUP_REMOVED lines=9> */
.L_x_160:
        /* <DEDUP_REMOVED lines=9> */
.L_x_162:
        /* <DEDUP_REMOVED lines=9> */
.L_x_164:
        /* <DEDUP_REMOVED lines=9> */
.L_x_166:
        /* <DEDUP_REMOVED lines=9> */
.L_x_168:
        /* <DEDUP_REMOVED lines=9> */
.L_x_170:
        /* <DEDUP_REMOVED lines=9> */
.L_x_172:
        /* <DEDUP_REMOVED lines=9> */
.L_x_174:
        /* <DEDUP_REMOVED lines=9> */
.L_x_176:
        /* <DEDUP_REMOVED lines=9> */
.L_x_178:
        /* <DEDUP_REMOVED lines=9> */
.L_x_180:
        /* <DEDUP_REMOVED lines=9> */
.L_x_182:
[----:B------:R-:W-:-:S04]  /*3370*/  UIADD3 UR6, UPT, UPT, UR6, 0x1, URZ ;  /* 0x0000000106067890 */ /* 0x000fc8000fffe0ff */
[----:B------:R-:W-:-:S04]  /*3380*/  UISETP.NE.AND UP0, UPT, UR6, 0x1a, UPT ;  /* 0x0000001a0600788c */ /* 0x000fc8000bf05270 */
[----:B------:R-:W-:Y:S02]  /*3390*/  USEL UR5, URZ, 0x1, UP0 ;  /* 0x00000001ff057887 */ /* 0x000fe40008000000 */
[----:B------:R-:W-:-:S04]  /*33a0*/  USEL UR6, UR6, URZ, UP0 ;  /* 0x000000ff06067287 */ /* 0x000fc80008000000 */
[----:B------:R-:W-:Y:S01]  /*33b0*/  ULEA UR6, UR6, UR4, 0x3 ;  /* 0x0000000406067291 */ /* 0x000fe2000f8e18ff */
[----:B-1----:R-:W-:-:S04]  /*33c0*/  LOP3.LUT R3, R2, UR5, RZ, 0x3c, !PT ;  /* 0x0000000502037c12 */ /* 0x002fc8000f8e3cff */
[----:B------:R-:W-:Y:S01]  /*33d0*/  SHF.L.U32 R3, R3, 0x1f, RZ ;  /* 0x0000001f03037819 */ /* 0x000fe200000006ff */
[----:B----4-:R-:W-:-:S07]  /*33e0*/  IMAD.U32 R0, RZ, RZ, UR6 ;  /* 0x00000006ff007e24 */ /* 0x010fce000f8e00ff */
.L_x_62:
[----:B-1----:R1:W2:Y:S02]  /*33f0*/  SYNCS.PHASECHK.TRANS64.TRYWAIT P0, [R0+URZ], R3 ;  /* 0x00000003000075a7 */ /* 0x0022a400080011ff */
[----:B--2---:R-:W-:Y:S05]  /*3400*/  @!P0 NANOSLEEP.SYNCS 0x989680 ;  /* 0x009896800000895d */ /* 0x004fea0003900000 */
[----:B------:R-:W2:Y:S02]  /*3410*/  @!P0 SYNCS.PHASECHK.TRANS64 P0, [R0+URZ], R3 ;  /* 0x00000003000085a7 */ /* 0x000ea400080010ff */
[----:B--2---:R-:W-:Y:S05]  /*3420*/  @P0 EXIT ;  /* 0x000000000000094d */ /* 0x004fea0003800000 */
[----:B------:R-:W-:Y:S05]  /*3430*/  BRA `(.L_x_62) ;  /* 0xfffffffc00ec7947 */ /* 0x000fea000383ffff */
.L_x_18:
[----:B------:R-:W-:-:S04]  /*3440*/  UISETP.NE.AND UP1, UPT, UR37, URZ, UPT ;  /* 0x000000ff2500728c */ /* 0x000fc8000bf25270 */
[----:B------:R-:W-:-:S09]  /*3450*/  UISETP.NE.OR UP1, UPT, UR8, 0x1, UP1 ;  /* 0x000000010800788c */ /* 0x000fd20008f25670 */
[----:B------:R-:W-:Y:S05]  /*3460*/  BRA.U UP1, `(.L_x_63) ;  /* 0x0000000501487547 */ /* 0x000fea000b800000 */
[----:B------:R-:W-:Y:S01]  /*3470*/  ISETP.NE.AND P2, PT, R2, RZ, PT ;  /* 0x000000ff0200720c */ /* 0x000fe20003f45270 */
[----:B------:R-:W-:Y:S01]  /*3480*/  IMAD.MOV.U32 R12, RZ, RZ, 0x1 ;  /* 0x00000001ff0c7424 */ /* 0x000fe200078e00ff */
[----:B------:R-:W-:Y:S02]  /*3490*/  CS2R R10, SRZ ;  /* 0x00000000000a7805 */ /* 0x000fe4000001ff00 */
[----:B------:R-:W-:Y:S01]  /*34a0*/  CS2R R8, SRZ ;  /* 0x0000000000087805 */ /* 0x000fe2000001ff00 */
[----:B------:R-:W-:Y:S01]  /*34b0*/  UMOV UR4, 0x400 ;  /* 0x0000040000047882 */ /* 0x000fe20000000000 */
[----:B------:R-:W-:Y:S01]  /*34c0*/  UMOV UR6, URZ ;  /* 0x000000ff00067c82 */ /* 0x000fe20008000000 */
[----:B------:R-:W-:-:S12]  /*34d0*/  ULEA UR37, UR37, UR4, 0x18 ;  /* 0x0000000425257291 */ /* 0x000fd8000f8ec0ff */
.L_x_67:
[----:B------:R-:W-:Y:S02]  /*34e0*/  LEA R0, R8, UR37, 0x3 ;  /* 0x0000002508007c11 */ /* 0x000fe4000f8e18ff */
[----:B------:R-:W-:-:S03]  /*34f0*/  SHF.L.U32 R5, R9, 0x1f, RZ ;  /* 0x0000001f09057819 */ /* 0x000fc600000006ff */
[----:B------:R-:W-:Y:S01]  /*3500*/  VIADD R4, R0, 0x240 ;  /* 0x0000024000047836 */ /* 0x000fe20000000000 */
[----:B------:R-:W1:Y:S02]  /*3510*/  SYNCS.PHASECHK.TRANS64.TRYWAIT P0, [R0+URZ+0x230], R5 ;  /* 0x00023005000075a7 */ /* 0x000e6400080011ff */
[----:B-1----:R-:W-:Y:S05]  /*3520*/  @!P0 BRA `(.L_x_64) ;  /* 0x0000005c006c8947 */ /* 0x002fea0003800000 */
.L_x_183:
[----:B------:R-:W-:Y:S01]  /*3530*/  ULEA UR5, UR6, UR37, 0x3 ;  /* 0x0000002506057291 */ /* 0x000fe2000f8e18ff */
[----:B------:R-:W-:Y:S02]  /*3540*/  PRMT R4, RZ, 0x654, R4 ;  /* 0x00000654ff047816 */ /* 0x000fe40000000004 */
[----:B-1----:R-:W-:Y:S01]  /*3550*/  SHF.L.U32 R5, R12, 0x1f, RZ ;  /* 0x0000001f0c057819 */ /* 0x002fe200000006ff */
[----:B------:R-:W-:Y:S01]  /*3560*/  UIADD3 UR4, UPT, UPT, UR5, 0x1d0, URZ ;  /* 0x000001d005047890 */ /* 0x000fe2000fffe0ff */
[----:B------:R1:W-:Y:S05]  /*3570*/  SYNCS.ARRIVE.TRANS64.RED.A1T0 RZ, [R4+URZ], RZ ;  /* 0x000000ff04ff79a7 */ /* 0x0003ea00081004ff */
[----:B------:R-:W-:Y:S01]  /*3580*/  IMAD.U32 R7, RZ, RZ, UR4 ;  /* 0x00000004ff077e24 */ /* 0x000fe2000f8e00ff */
[----:B------:R-:W2:Y:S04]  /*3590*/  SYNCS.PHASECHK.TRANS64.TRYWAIT P0, [UR5+0x1e0], R5 ;  /* 0x0001e005ff0075a7 */ /* 0x000ea80008001105 */
[----:B------:R-:W-:Y:S01]  /*35a0*/  PRMT R6, R2, 0x654, R7 ;  /* 0x0000065402067816 */ /* 0x000fe20000000007 */
[----:B-1----:R-:W-:Y:S01]  /*35b0*/  @!P2 IMAD.MOV.U32 R4, RZ, RZ, 0x10 ;  /* 0x00000010ff04a424 */ /* 0x002fe200078e00ff */
[----:B--2---:R-:W-:Y:S06]  /*35c0*/  @!P0 BRA `(.L_x_65) ;  /* 0x0000005c00588947 */ /* 0x004fec0003800000 */
.L_x_185:
[----:B------:R-:W-:Y:S01]  /*35d0*/  ULEA UR4, UR6, UR37, 0x4 ;  /* 0x0000002506047291 */ /* 0x000fe2000f8e20ff */
[----:B------:R-:W-:Y:S01]  /*35e0*/  SEL R3, R6, R3, !P2 ;  /* 0x0000000306037207 */ /* 0x000fe20005000000 */
[----:B------:R-:W-:Y:S01]  /*35f0*/  UIADD3 UR5, UPT, UPT, UR5, 0x1d0, URZ ;  /* 0x000001d005057890 */ /* 0x000fe2000fffe0ff */
[----:B-1----:R-:W-:Y:S01]  /*3600*/  LEA R0, R11, UR37, 0x3 ;  /* 0x000000250b007c11 */ /* 0x002fe2000f8e18ff */
[----:B------:R-:W-:Y:S01]  /*3610*/  UIADD3 UR4, UPT, UPT, UR4, 0x260, URZ ;  /* 0x0000026004047890 */ /* 0x000fe2000fffe0ff */
[----:B------:R-:W-:Y:S01]  /*3620*/  SHF.L.U32 R5, R10, 0x1f, RZ ;  /* 0x0000001f0a057819 */ /* 0x000fe200000006ff */
[----:B------:R1:W-:Y:S01]  /*3630*/  @!P2 SYNCS.ARRIVE.TRANS64.RED RZ, [R3+URZ], R4 ;  /* 0x0000000403ffa9a7 */ /* 0x0003e200080004ff */
[----:B------:R-:W-:Y:S01]  /*3640*/  UIADD3 UR6, UPT, UPT, UR6, 0x1, URZ ;  /* 0x0000000106067890 */ /* 0x000fe2000fffe0ff */
[----:B------:R-:W-:-:S03]  /*3650*/  VIADD R8, R8, 0x1 ;  /* 0x0000000108087836 */ /* 0x000fc60000000000 */
[----:B------:R-:W-:Y:S02]  /*3660*/  UISETP.NE.AND UP0, UPT, UR6, 0x2, UPT ;  /* 0x000000020600788c */ /* 0x000fe4000bf05270 */
[----:B------:R-:W-:Y:S06]  /*3670*/  UGETNEXTWORKID.BROADCAST [UR4], [UR5] ;  /* 0x00000000040073ca */ /* 0x000fec0008000100 */
[----:B------:R-:W-:Y:S01]  /*3680*/  USEL UR4, URZ, 0x1, UP0 ;  /* 0x00000001ff047887 */ /* 0x000fe20008000000 */
[----:B------:R-:W-:Y:S01]  /*3690*/  ISETP.NE.AND P0, PT, R8, 0x2, PT ;  /* 0x000000020800780c */ /* 0x000fe20003f05270 */
[----:B------:R-:W-:Y:S01]  /*36a0*/  USEL UR6, UR6, URZ, UP0 ;  /* 0x000000ff06067287 */ /* 0x000fe20008000000 */
[----:B------:R-:W2:Y:S03]  /*36b0*/  SYNCS.PHASECHK.TRANS64.TRYWAIT P1, [R0+URZ+0x1d0], R5 ;  /* 0x0001d005000075a7 */ /* 0x000ea600080211ff */
[----:B------:R-:W-:Y:S01]  /*36c0*/  LOP3.LUT R12, R12, UR4, RZ, 0x3c, !PT ;  /* 0x000000040c0c7c12 */ /* 0x000fe2000f8e3cff */
[----:B-12---:R-:W-:Y:S07]  /*36d0*/  @!P1 BRA `(.L_x_66) ;  /* 0x0000005c002c9947 */ /* 0x006fee0003800000 */
.L_x_186:
[C---:B------:R-:W-:Y:S01]  /*36e0*/  LEA R4, R11.reuse, UR37, 0x4 ;  /* 0x000000250b047c11 */ /* 0x040fe2000f8e20ff */
[----:B-1----:R-:W-:Y:S01]  /*36f0*/  VIADD R0, R0, 0x1e0 ;  /* 0x000001e000007836 */ /* 0x002fe20000000000 */
[----:B------:R-:W-:Y:S01]  /*3700*/  SEL R8, R8, RZ, P0 ;  /* 0x000000ff08087207 */ /* 0x000fe20000000000 */
[----:B------:R-:W-:-:S03]  /*3710*/  VIADD R11, R11, 0x1 ;  /* 0x000000010b0b7836 */ /* 0x000fc60000000000 */
[----:B------:R-:W1:Y:S01]  /*3720*/  LDS.128 R4, [R4+0x260] ;  /* 0x0002600004047984 */ /* 0x000e620000000c00 */
[----:B------:R-:W-:Y:S02]  /*3730*/  PRMT R0, RZ, 0x654, R0 ;  /* 0x00000654ff007816 */ /* 0x000fe40000000000 */
[C---:B------:R-:W-:Y:S01]  /*3740*/  ISETP.NE.AND P1, PT, R11.reuse, 0x2, PT ;  /* 0x000000020b00780c */ /* 0x040fe20003f25270 */
[----:B------:R-:W-:Y:S01]  /*3750*/  @!PT LDS RZ, [RZ] ;  /* 0x00000000fffff984 */ /* 0x000fe20000000800 */
[----:B------:R-:W-:Y:S01]  /*3760*/  @!PT LDS RZ, [RZ] ;  /* 0x00000000fffff984 */ /* 0x000fe20000000800 */
[----:B------:R-:W-:Y:S01]  /*3770*/  @!PT LDS RZ, [RZ] ;  /* 0x00000000fffff984 */ /* 0x000fe20000000800 */
[----:B------:R-:W-:Y:S01]  /*3780*/  @!PT LDS RZ, [RZ] ;  /* 0x00000000fffff984 */ /* 0x000fe20000000800 */
[----:B------:R2:W-:Y:S06]  /*3790*/  MEMBAR.ALL.CTA ;  /* 0x0000000000007992 */ /* 0x0005ec0000008000 */
[----:B--2---:R-:W2:Y:S01]  /*37a0*/  FENCE.VIEW.ASYNC.S ;  /* 0x00000000000073c6 */ /* 0x004ea20000000000 */
[----:B------:R-:W-:Y:S01]  /*37b0*/  SEL R11, R11, RZ, P1 ;  /* 0x000000ff0b0b7207 */ /* 0x000fe20000800000 */
[----:B--2---:R2:W-:Y:S01]  /*37c0*/  SYNCS.ARRIVE.TRANS64.RED.A1T0 RZ, [R0+URZ], RZ ;  /* 0x000000ff00ff79a7 */ /* 0x0045e200081004ff */
[----:B-1----:R-:W-:-:S02]  /*37d0*/  LOP3.LUT P3, RZ, R6, 0x1, RZ, 0xc0, !PT ;  /* 0x0000000106ff7812 */ /* 0x002fc4000786c0ff */
[----:B------:R-:W-:-:S04]  /*37e0*/  SEL R5, RZ, 0x1, P1 ;  /* 0x00000001ff057807 */ /* 0x000fc80000800000 */
[----:B------:R-:W-:Y:S02]  /*37f0*/  LOP3.LUT R10, R10, R5, RZ, 0x3c, !PT ;  /* 0x000000050a0a7212 */ /* 0x000fe400078e3cff */
[----:B--2---:R-:W-:-:S04]  /*3800*/  SEL R0, RZ, 0x1, P0 ;  /* 0x00000001ff007807 */ /* 0x004fc80000000000 */
[----:B------:R-:W-:Y:S01]  /*3810*/  LOP3.LUT R9, R9, R0, RZ, 0x3c, !PT ;  /* 0x0000000009097212 */ /* 0x000fe200078e3cff */
[----:B------:R-:W-:Y:S06]  /*3820*/  @P3 BRA `(.L_x_67) ;  /* 0xfffffffc002c3947 */ /* 0x000fec000383ffff */
[----:B------:R-:W-:Y:S01]  /*3830*/  ULEA UR5, UR6, UR37, 0x3 ;  /* 0x0000002506057291 */ /* 0x000fe2000f8e18ff */
[----:B------:R-:W-:-:S08]  /*3840*/  SHF.L.U32 R3, R12, 0x1f, RZ ;  /* 0x0000001f0c037819 */ /* 0x000fd000000006ff */
[----:B------:R-:W1:Y:S02]  /*3850*/  SYNCS.PHASECHK.TRANS64 P0, [UR5+0x1e0], R3 ;  /* 0x0001e003ff0075a7 */ /* 0x000e640008001005 */
[----:B-1----:R-:W-:Y:S05]  /*3860*/  @P0 BRA `(.L_x_68) ;  /* 0x0000000000080947 */ /* 0x002fea0003800000 */
[----:B------:R-:W1:Y:S02]  /*3870*/  SYNCS.PHASECHK.TRANS64.TRYWAIT P0, [UR5+0x1e0], R3 ;  /* 0x0001e003ff0075a7 */ /* 0x000e640008001105 */
[----:B-1----:R-:W-:Y:S05]  /*3880*/  @!P0 BRA `(.L_x_69) ;  /* 0x0000005800d48947 */ /* 0x002fea0003800000 */
.L_x_68:
[----:B------:R-:W-:-:S04]  /*3890*/  UIADD3 UR4, UPT, UPT, UR6, 0x1, URZ ;  /* 0x0000000106047890 */ /* 0x000fc8000fffe0ff */
[----:B------:R-:W-:-:S04]  /*38a0*/  UISETP.NE.AND UP0, UPT, UR4, 0x2, UPT ;  /* 0x000000020400788c */ /* 0x000fc8000bf05270 */
[----:B------:R-:W-:Y:S02]  /*38b0*/  USEL UR7, URZ, 0x1, UP0 ;  /* 0x00000001ff077887 */ /* 0x000fe40008000000 */
[----:B------:R-:W-:-:S04]  /*38c0*/  USEL UR4, UR4, URZ, UP0 ;  /* 0x000000ff04047287 */ /* 0x000fc80008000000 */
[----:B------:R-:W-:Y:S01]  /*38d0*/  ULEA UR4, UR4, UR37, 0x3 ;  /* 0x0000002504047291 */ /* 0x000fe2000f8e18ff */
[----:B-1----:R-:W-:-:S04]  /*38e0*/  LOP3.LUT R3, R12, UR7, RZ, 0x3c, !PT ;  /* 0x000000070c037c12 */ /* 0x002fc8000f8e3cff */
[----:B------:R-:W-:-:S04]  /*38f0*/  SHF.L.U32 R0, R3, 0x1f, RZ ;  /* 0x0000001f03007819 */ /* 0x000fc800000006ff */
[----:B------:R-:W1:Y:S02]  /*3900*/  SYNCS.PHASECHK.TRANS64 P0, [UR4+0x1e0], R0 ;  /* 0x0001e000ff0075a7 */ /* 0x000e640008001004 */
[----:B-1----:R-:W-:Y:S05]  /*3910*/  @P0 EXIT ;  /* 0x000000000000094d */ /* 0x002fea0003800000 */
[----:B------:R-:W-:Y:S02]  /*3920*/  SHF.L.U32 R3, R3, 0x1f, RZ ;  /* 0x0000001f03037819 */ /* 0x000fe400000006ff */
[----:B------:R-:W-:-:S07]  /*3930*/  MOV R0, UR4 ;  /* 0x0000000400007c02 */ /* 0x000fce0008000f00 */
.L_x_70:
[----:B-1----:R1:W2:Y:S02]  /*3940*/  SYNCS.PHASECHK.TRANS64.TRYWAIT P0, [R0+URZ+0x1e0], R3 ;  /* 0x0001e003000075a7 */ /* 0x0022a400080011ff */
[----:B--2---:R-:W-:Y:S05]  /*3950*/  @!P0 NANOSLEEP.SYNCS 0x989680 ;  /* 0x009896800000895d */ /* 0x004fea0003900000 */
[----:B------:R-:W2:Y:S02]  /*3960*/  @!P0 SYNCS.PHASECHK.TRANS64 P0, [R0+URZ+0x1e0], R3 ;  /* 0x0001e003000085a7 */ /* 0x000ea400080010ff */
[----:B--2---:R-:W-:Y:S05]  /*3970*/  @P0 EXIT ;  /* 0x000000000000094d */ /* 0x004fea0003800000 */
[----:B------:R-:W-:Y:S05]  /*3980*/  BRA `(.L_x_70) ;  /* 0xfffffffc00ec7947 */ /* 0x000fea000383ffff */
.L_x_63:
[----:B------:R-:W-:-:S09]  /*3990*/  UISETP.NE.AND UP1, UPT, UR8, URZ, UPT ;  /* 0x000000ff0800728c */ /* 0x000fd2000bf25270 */
[----:B------:R-:W-:Y:S05]  /*39a0*/  BRA.U UP1, `(.L_x_71) ;  /* 0x0000000d01747547 */ /* 0x000fea000b800000 */
[----:B------:R-:W-:Y:S01]  /*39b0*/  UMOV UR4, 0x40 ;  /* 0x0000004000047882 */ /* 0x000fe20000000000 */
[----:B------:R-:W-:Y:S01]  /*39c0*/  NOP ;  /* 0x0000000000007918 */ /* 0x000fe20000000000 */
[----:B------:R-:W-:Y:S01]  /*39d0*/  ULEA UR4, UR37, UR4, 0x18 ;  /* 0x0000000425047291 */ /* 0x000fe2000f8ec0ff */
[----:B------:R-:W-:Y:S02]  /*39e0*/  UMOV UR5, 0x400 ;  /* 0x0000040000057882 */ /* 0x000fe40000000000 */
[----:B------:R-:W-:-:S06]  /*39f0*/  ULEA UR37, UR37, UR5, 0x18 ;  /* 0x0000000525257291 */ /* 0x000fcc000f8ec0ff */
[----:B------:R-:W1:Y:S02]  /*3a00*/  LDS.U8 R0, [UR4+0x1c] ;  /* 0x00001c04ff007984 */ /* 0x000e640008000000 */
[----:B-1----:R-:W-:-:S13]  /*3a10*/  ISETP.NE.AND P0, PT, R0, RZ, PT ;  /* 0x000000ff0000720c */ /* 0x002fda0003f05270 */
[----:B------:R-:W-:Y:S05]  /*3a20*/  @P0 BRA `(.L_x_72) ;  /* 0x0000000000580947 */ /* 0x000fea0003800000 */
[----:B------:R-:W-:-:S13]  /*3a30*/  ELECT P0, URZ, PT ;  /* 0x0000000000ff782f */ /* 0x000fda0003800000 */
[----:B------:R-:W-:Y:S05]  /*3a40*/  @!P0 BRA `(.L_x_73) ;  /* 0x0000000000608947 */ /* 0x000fea0003800000 */
[----:B------:R-:W-:Y:S01]  /*3a50*/  UMOV UR5, 0x10 ;  /* 0x0000001000057882 */ /* 0x000fe20000000000 */
[----:B------:R-:W-:Y:S01]  /*3a60*/  HFMA2 R0, -RZ, RZ, 0, 5.9604644775390625e-08 ;  /* 0x00000001ff007431 */ /* 0x000fe200000001ff */
[----:B------:R-:W-:-:S03]  /*3a70*/  MOV R2, 0xffff ;  /* 0x0000ffff00027802 */ /* 0x000fc60000000f00 */
[----:B------:R-:W-:Y:S04]  /*3a80*/  DEPBAR.LE SB1, 0x36 ;  /* 0x00009d800000791a */ /* 0x000fe80000000000 */
[----:B------:R-:W1:Y:S02]  /*3a90*/  UTCATOMSWS.FIND_AND_SET.ALIGN UP0, UR5, UR5 ;  /* 0x00000005000575e3 */ /* 0x000e640008000800 */
[----:B-1----:R-:W-:Y:S01]  /*3aa0*/  MOV R3, UR5 ;  /* 0x0000000500037c02 */ /* 0x002fe20008000f00 */
[----:B------:R-:W-:Y:S06]  /*3ab0*/  BRA.U UP0, `(.L_x_74) ;  /* 0x0000000100187547 */ /* 0x000fec000b800000 */
.L_x_75:
[----:B------:R-:W-:Y:S05]  /*3ac0*/  NANOSLEEP 0x64 ;  /* 0x000000640000795d */ /* 0x000fea0003800000 */
[----:B------:R-:W-:-:S05]  /*3ad0*/  UMOV UR5, 0x10 ;  /* 0x0000001000057882 */ /* 0x000fca0000000000 */
[----:B------:R-:W-:Y:S04]  /*3ae0*/  DEPBAR.LE SB1, 0x36 ;  /* 0x00009d800000791a */ /* 0x000fe80000000000 */
[----:B------:R-:W1:Y:S02]  /*3af0*/  UTCATOMSWS.FIND_AND_SET.ALIGN UP0, UR5, UR5 ;  /* 0x00000005000575e3 */ /* 0x000e640008000800 */
[----:B-1----:R-:W-:Y:S01]  /*3b00*/  MOV R3, UR5 ;  /* 0x0000000500037c02 */ /* 0x002fe20008000f00 */
[----:B------:R-:W-:Y:S05]  /*3b10*/  BRA.U !UP0, `(.L_x_75) ;  /* 0xfffffffd08e87547 */ /* 0x000fea000b83ffff */
.L_x_74:
[-C--:B------:R-:W-:Y:S02]  /*3b20*/  SHF.L.U32 R2, R2, R3.reuse, RZ ;  /* 0x0000000302027219 */ /* 0x080fe400000006ff */
[----:B------:R-:W-:Y:S01]  /*3b30*/  SHF.L.U32 R0, R0, R3, RZ ;  /* 0x0000000300007219 */ /* 0x000fe200000006ff */
[----:B------:R-:W-:Y:S02]  /*3b40*/  IMAD.SHL.U32 R3, R3, 0x20, RZ ;  /* 0x0000002003037824 */ /* 0x000fe400078e00ff */
[----:B------:R1:W-:Y:S04]  /*3b50*/  ATOMS.OR RZ, [UR4+0x14], R2 ;  /* 0x00001402ffff798c */ /* 0x0003e8000b000004 */
[----:B------:R1:W-:Y:S04]  /*3b60*/  ATOMS.OR RZ, [UR4+0x18], R0 ;  /* 0x00001800ffff798c */ /* 0x0003e8000b000004 */
[----:B------:R1:W-:Y:S01]  /*3b70*/  STS [UR37+0x280], R3 ;  /* 0x00028003ff007988 */ /* 0x0003e20008000825 */
[----:B------:R-:W-:Y:S05]  /*3b80*/  BRA `(.L_x_73) ;  /* 0x0000000000107947 */ /* 0x000fea0003800000 */
.L_x_72:
[----:B------:R-:W-:Y:S02]  /*3b90*/  MOV R0, 0xffffffff ;  /* 0xffffffff00007802 */ /* 0x000fe40000000f00 */
[----:B------:R-:W-:-:S03]  /*3ba0*/  MOV R2, 0x3bd0 ;  /* 0x00003bd000027802 */ /* 0x000fc60000000f00 */
[----:B------:R1:W-:Y:S04]  /*3bb0*/  STS [UR37+0x280], R0 ;  /* 0x00028000ff007988 */ /* 0x0003e80008000825 */
[----:B-1-3-5:R-:W-:Y:S05]  /*3bc0*/  CALL.REL.NOINC `($__internal_1_$__cuda_sm10x_tcgen05_guardrail_trap_phase_invalid_during_alloc) ;  /* 0x0000005c00647944 */ /* 0x02afea0003c00000 */
.L_x_73:
[----:B------:R-:W-:Y:S05]  /*3bd0*/  WARPSYNC.ALL ;  /* 0x0000000000007948 */ /* 0x000fea0003800000 */
[----:B------:R-:W2:Y:S01]  /*3be0*/  S2UR UR9, SR_CgaCtaId ;  /* 0x00000000000979c3 */ /* 0x000ea20000008800 */
[----:B------:R-:W-:Y:S01]  /*3bf0*/  UMOV UR4, 0x400 ;  /* 0x0000040000047882 */ /* 0x000fe20000000000 */
[----:B------:R-:W-:-:S06]  /*3c00*/  NOP ;  /* 0x0000000000007918 */ /* 0x000fcc0000000000 */
[----:B------:R-:W-:Y:S06]  /*3c10*/  BAR.ARV 0x6, 0xa0 ;  /* 0x0182800000007b1d */ /* 0x000fec0000002000 */
[----:B------:R-:W4:Y:S01]  /*3c20*/  LDCU UR5, c[0x0][0x38c] ;  /* 0x00007180ff0577ac */ /* 0x000f220008000800 */
[----:B------:R-:W-:Y:S01]  /*3c30*/  IMAD.MOV.U32 R11, RZ, RZ, 0x1 ;  /* 0x00000001ff0b7424 */ /* 0x000fe200078e00ff */
[----:B------:R-:W-:Y:S01]  /*3c40*/  CS2R R8, SRZ ;  /* 0x0000000000087805 */ /* 0x000fe2000001ff00 */
[----:B------:R-:W-:Y:S01]  /*3c50*/  IMAD.MOV.U32 R10, RZ, RZ, RZ ;  /* 0x000000ffff0a7224 */ /* 0x000fe200078e00ff */
[----:B------:R-:W-:Y:S01]  /*3c60*/  UMOV UR11, URZ ;  /* 0x000000ff000b7c82 */ /* 0x000fe20008000000 */
[----:B------:R-:W-:Y:S01]  /*3c70*/  UMOV UR18, URZ ;  /* 0x000000ff00127c82 */ /* 0x000fe20008000000 */
[----:B------:R-:W-:Y:S01]  /*3c80*/  UMOV UR20, 0x0 ;  /* 0x0000000000147882 */ /* 0x000fe20000000000 */
[----:B------:R-:W-:Y:S01]  /*3c90*/  UMOV UR21, 0x4280490 ;  /* 0x0428049000157882 */ /* 0x000fe20000000000 */
[----:B--2---:R-:W-:Y:S01]  /*3ca0*/  ULEA UR9, UR9, UR4, 0x18 ;  /* 0x0000000409097291 */ /* 0x004fe2000f8ec0ff */
[----:B------:R-:W2:Y:S03]  /*3cb0*/  LDCU UR4, c[0x0][0x38c] ;  /* 0x00007180ff0477ac */ /* 0x000ea60008000800 */
[----:B------:R-:W-:-:S02]  /*3cc0*/  UIADD3 UR10, UPT, UPT, UR9, 0xa600, URZ ;  /* 0x0000a600090a7890 */ /* 0x000fc4000fffe0ff */
[----:B----4-:R-:W-:-:S03]  /*3cd0*/  UISETP.GE.AND UP3, UPT, UR5, 0x1, UPT ;  /* 0x000000010500788c */ /* 0x010fc6000bf66270 */
[----:B-1----:R-:W1:Y:S01]  /*3ce0*/  LDS R0, [UR9+0x280] ;  /* 0x00028009ff007984 */ /* 0x002e620008000800 */
[----:B------:R-:W-:-:S04]  /*3cf0*/  USHF.R.U32.HI UR10, URZ, 0x4, UR10 ;  /* 0x00000004ff0a7899 */ /* 0x000fc8000801160a */
[----:B------:R-:W-:-:S04]  /*3d00*/  ULOP3.LUT UR10, UR10, 0x3fff, URZ, 0xc0, !UPT ;  /* 0x00003fff0a0a7892 */ /* 0x000fc8000f8ec0ff */
[----:B------:R-:W-:Y:S02]  /*3d10*/  ULOP3.LUT UR10, UR10, 0x10000, URZ, 0xfc, !UPT ;  /* 0x000100000a0a7892 */ /* 0x000fe4000f8efcff */
[----:B--2---:R-:W-:-:S04]  /*3d20*/  UIADD3 UR4, UPT, UPT, UR4, 0xf, URZ ;  /* 0x0000000f04047890 */ /* 0x004fc8000fffe0ff */
[----:B------:R-:W-:-:S04]  /*3d30*/  USHF.R.S32.HI UR8, URZ, 0x1f, UR4 ;  /* 0x0000001fff087899 */ /* 0x000fc80008011404 */
[----:B------:R-:W-:Y:S02]  /*3d40*/  ULEA.HI UR8, UR8, UR4, URZ, 0x4 ;  /* 0x0000000408087291 */ /* 0x000fe4000f8f20ff */
[----:B------:R-:W-:Y:S02]  /*3d50*/  UIADD3 UR4, UPT, UPT, UR9, 0x17600, URZ ;  /* 0x0001760009047890 */ /* 0x000fe4000fffe0ff */
[----:B------:R-:W-:Y:S02]  /*3d60*/  USHF.R.S32.HI UR8, URZ, 0x4, UR8 ;  /* 0x00000004ff087899 */ /* 0x000fe40008011408 */
[----:B------:R-:W-:Y:S02]  /*3d70*/  USHF.R.U32.HI UR4, URZ, 0x4, UR4 ;  /* 0x00000004ff047899 */ /* 0x000fe40008011604 */
[----:B------:R-:W-:Y:S02]  /*3d80*/  UISETP.LT.AND UP0, UPT, UR8, 0x1, UPT ;  /* 0x000000010800788c */ /* 0x000fe4000bf01270 */
[----:B------:R-:W-:-:S02]  /*3d90*/  ULOP3.LUT UR4, UR4, 0x3fff, URZ, 0xc0, !UPT ;  /* 0x00003fff04047892 */ /* 0x000fc4000f8ec0ff */
[----:B------:R-:W-:Y:S02]  /*3da0*/  USEL UR15, UR8, 0x1, !UP0 ;  /* 0x00000001080f7887 */ /* 0x000fe4000c000000 */
[----:B------:R-:W-:Y:S02]  /*3db0*/  ULOP3.LUT UR4, UR4, 0x10000, URZ, 0xfc, !UPT ;  /* 0x0001000004047892 */ /* 0x000fe4000f8efcff */
[----:B------:R-:W-:Y:S01]  /*3dc0*/  UIADD3 UR15, UPT, UPT, -UR15, URZ, URZ ;  /* 0x000000ff0f0f7290 */ /* 0x000fe2000fffe1ff */
[----:B-1----:R-:W-:-:S15]  /*3dd0*/  R2UR UR12, R0 ;  /* 0x00000000000c72ca */ /* 0x002fde00000e0000 */
.L_x_82:
[----:B------:R-:W-:Y:S02]  /*3de0*/  LEA R0, R10, UR9, 0x3 ;  /* 0x000000090a007c11 */ /* 0x000fe4000f8e18ff */
[----:B------:R-:W-:Y:S02]  /*3df0*/  SHF.L.U32 R5, R9, 0x1f, RZ ;  /* 0x0000001f09057819 */ /* 0x000fe400000006ff */
[----:B------:R-:W-:Y:S01]  /*3e00*/  PLOP3.LUT P0, PT, PT, PT, UP3, 0x80, 0x8 ;  /* 0x000000000008781c */ /* 0x000fe20003f0f038 */
[----:B------:R-:W-:Y:S01]  /*3e10*/  VIADD R3, R0, 0x1e0 ;  /* 0x000001e000037836 */ /* 0x000fe20000000000 */
[----:B-1----:R-:W1:Y:S02]  /*3e20*/  SYNCS.PHASECHK.TRANS64.TRYWAIT P1, [R0+URZ+0x1d0], R5 ;  /* 0x0001d005000075a7 */ /* 0x002e6400080211ff */
[----:B-1--4-:R-:W-:Y:S09]  /*3e30*/  @!P1 BRA `(.L_x_76) ;  /* 0x0000005400809947 */ /* 0x012ff20003800000 */
.L_x_188:
[----:B------:R-:W-:Y:S01]  /*3e40*/  LEA R4, R10, UR9, 0x4 ;  /* 0x000000090a047c11 */ /* 0x000fe2000f8e20ff */
[----:B------:R-:W-:Y:S01]  /*3e50*/  @UP3 ULEA UR5, UR18, UR9, 0x3 ;  /* 0x0000000912053291 */ /* 0x000fe2000f8e18ff */
[----:B------:R-:W-:Y:S01]  /*3e60*/  PLOP3.LUT P2, PT, PT, PT, PT, 0x80, 0x8 ;  /* 0x000000000008781c */ /* 0x000fe20003f4f070 */
[----:B------:R-:W-:Y:S01]  /*3e70*/  ULEA UR14, UR11, UR9, 0x3 ;  /* 0x000000090b0e7291 */ /* 0x000fe2000f8e18ff */
[----:B------:R-:W-:Y:S02]  /*3e80*/  PRMT R3, RZ, 0x654, R3 ;  /* 0x00000654ff037816 */ /* 0x000fe40000000003 */
[----:B-1----:R-:W1:Y:S01]  /*3e90*/  LDS.128 R4, [R4+0x260] ;  /* 0x0002600004047984 */ /* 0x002e620000000c00 */
[----:B------:R-:W-:Y:S02]  /*3ea0*/  @P0 SHF.L.U32 R2, R8, 0x1f, RZ ;  /* 0x0000001f08020819 */ /* 0x000fe400000006ff */
[----:B------:R-:W-:Y:S01]  /*3eb0*/  SHF.L.U32 R0, R11, 0x1f, RZ ;  /* 0x0000001f0b007819 */ /* 0x000fe200000006ff */
[----:B------:R-:W-:Y:S01]  /*3ec0*/  @!PT LDS RZ, [RZ] ;  /* 0x00000000fffff984 */ /* 0x000fe20000000800 */
[----:B------:R-:W-:Y:S01]  /*3ed0*/  @!PT LDS RZ, [RZ] ;  /* 0x00000000fffff984 */ /* 0x000fe20000000800 */
[----:B------:R-:W-:Y:S01]  /*3ee0*/  @!PT LDS RZ, [RZ] ;  /* 0x00000000fffff984 */ /* 0x000fe20000000800 */
[----:B------:R-:W-:Y:S01]  /*3ef0*/  @!PT LDS RZ, [RZ] ;  /* 0x00000000fffff984 */ /* 0x000fe20000000800 */
[----:B------:R2:W-:Y:S06]  /*3f00*/  MEMBAR.ALL.CTA ;  /* 0x0000000000007992 */ /* 0x0005ec0000008000 */
[----:B--2---:R-:W2:Y:S02]  /*3f10*/  FENCE.VIEW.ASYNC.S ;  /* 0x00000000000073c6 */ /* 0x004ea40000000000 */
[----:B--2---:R2:W-:Y:S01]  /*3f20*/  SYNCS.ARRIVE.TRANS64.RED.A1T0 RZ, [R3+URZ], RZ ;  /* 0x000000ff03ff79a7 */ /* 0x0045e200081004ff */
[----:B------:R2:W4:Y:S01]  /*3f30*/  @P0 SYNCS.PHASECHK.TRANS64.TRYWAIT P2, [UR5], R2 ;  /* 0x00000002ff0005a7 */ /* 0x0005220008041105 */
[----:B-1----:R-:W-:Y:S01]  /*3f40*/  LOP3.LUT P1, RZ, R6, 0x1, RZ, 0xc0, !PT ;  /* 0x0000000106ff7812 */ /* 0x002fe2000782c0ff */
[----:B------:R-:W1:Y:S02]  /*3f50*/  SYNCS.PHASECHK.TRANS64.TRYWAIT P0, [UR14+0x210], R0 ;  /* 0x00021000ff0075a7 */ /* 0x000e64000800110e */
[----:B-12-4-:R-:W-:Y:S10]  /*3f60*/  @!P0 BRA `(.L_x_77) ;  /* 0x0000005400488947 */ /* 0x016ff40003800000 */
.L_x_190:
[----:B------:R-:W-:Y:S01]  /*3f70*/  IADD3 R10, PT, PT, R10, 0x1, RZ ;  /* 0x000000010a0a7810 */ /* 0x000fe20007ffe0ff */
[----:B------:R-:W-:Y:S06]  /*3f80*/  BRA.U !UP3, `(.L_x_78) ;  /* 0x000000010b9c7547 */ /* 0x000fec000b800000 */
[----:B------:R-:W-:Y:S02]  /*3f90*/  ULEA.HI UR13, UR11, UR11, URZ, 0x1 ;  /* 0x0000000b0b0d7291 */ /* 0x000fe4000f8f08ff */
[----:B------:R-:W-:Y:S02]  /*3fa0*/  UPLOP3.LUT UP4, UPT, UPT, UPT, UPT, 0x40, 0x4 ;  /* 0x000000000004789c */ /* 0x000fe40003f8e870 */
[----:B------:R-:W-:Y:S02]  /*3fb0*/  USHF.R.U32.HI UR5, URZ, 0x1, UR13 ;  /* 0x00000001ff057899 */ /* 0x000fe4000801160d */
[----:B------:R-:W-:Y:S02]  /*3fc0*/  ULOP3.LUT UR13, UR13, 0xffe, URZ, 0xc0, !UPT ;  /* 0x00000ffe0d0d7892 */ /* 0x000fe4000f8ec0ff */
[----:B------:R-:W-:Y:S02]  /*3fd0*/  UIMAD UR5, UR5, 0xa0, UR12 ;  /* 0x000000a0050578a4 */ /* 0x000fe4000f8e020c */
[----:B------:R-:W-:Y:S01]  /*3fe0*/  UIADD3 UR13, UPT, UPT, -UR13, UR11, URZ ;  /* 0x0000000b0d0d7290 */ /* 0x000fe2000fffe1ff */
[----:B------:R-:W-:Y:S01]  /*3ff0*/  UMOV UR17, UR15 ;  /* 0x0000000f00117c82 */ /* 0x000fe20008000000 */
[----:B------:R-:W-:-:S02]  /*4000*/  UMOV UR16, UR8 ;  /* 0x0000000800107c82 */ /* 0x000fc40008000000 */
[----:B------:R-:W-:-:S03]  /*4010*/  ULEA UR13, UR13, UR5, 0x14 ;  /* 0x000000050d0d7291 */ /* 0x000fc6000f8ea0ff */
[----:B------:R-:W-:-:S09]  /*4020*/  UMOV UR5, UR18 ;  /* 0x0000001200057c82 */ /* 0x000fd20008000000 */
.L_x_81:
[----:B------:R-:W-:Y:S02]  /*4030*/  UIADD3 UR17, UPT, UPT, UR17, 0x1, URZ ;  /* 0x0000000111117890 */ /* 0x000fe4000fffe0ff */
[----:B--2---:R-:W-:Y:S02]  /*4040*/  ULEA UR7, UR5, UR9, 0x3 ;  /* 0x0000000905077291 */ /* 0x004fe4000f8e18ff */
[----:B------:R-:W-:Y:S01]  /*4050*/  UISETP.NE.AND UP0, UPT, UR17, URZ, UPT ;  /* 0x000000ff1100728c */ /* 0x000fe2000bf05270 */
[----:B----4-:R-:W-:Y:S10]  /*4060*/  @P2 BRA `(.L_x_79) ;  /* 0x00000000000c2947 */ /* 0x010ff40003800000 */
[----:B-1----:R-:W-:Y:S04]  /*4070*/  SHF.L.U32 R3, R8, 0x1f, RZ ;  /* 0x0000001f08037819 */ /* 0x002fe800000006ff */
[----:B------:R-:W1:Y:S02]  /*4080*/  SYNCS.PHASECHK.TRANS64.TRYWAIT P0, [UR7], R3 ;  /* 0x00000003ff0075a7 */ /* 0x000e640008001107 */
[----:B-1----:R-:W-:Y:S05]  /*4090*/  @!P0 BRA `(.L_x_80) ;  /* 0x0000005400148947 */ /* 0x002fea0003800000 */
.L_x_79:
[----:B------:R-:W-:Y:S01]  /*40a0*/  UISETP.NE.AND UP1, UPT, UR16, 0x1, UPT ;  /* 0x000000011000788c */ /* 0x000fe2000bf25270 */
[----:B------:R-:W-:Y:S01]  /*40b0*/  PLOP3.LUT P2, PT, PT, PT, PT, 0x80, 0x8 ;  /* 0x000000000008781c */ /* 0x000fe20003f4f070 */
[----:B------:R-:W-:Y:S02]  /*40c0*/  UIADD3 UR18, UPT, UPT, UR5, 0x1, URZ ;  /* 0x0000000105127890 */ /* 0x000fe4000fffe0ff */
[----:B------:R-:W-:Y:S02]  /*40d0*/  UIMAD UR6, UR5, 0x140, UR4 ;  /* 0x00000140050678a4 */ /* 0x000fe4000f8e0204 */
[----:B------:R-:W-:Y:S01]  /*40e0*/  UISETP.NE.AND UP2, UPT, UR18, 0x1a, UPT ;  /* 0x0000001a1200788c */ /* 0x000fe2000bf45270 */
[----:B------:R-:W-:Y:S01]  /*40f0*/  PLOP3.LUT P0, PT, PT, PT, UP1, 0x80, 0x8 ;  /* 0x000000000008781c */ /* 0x000fe20003f0f018 */
[----:B------:R-:W-:Y:S02]  /*4100*/  UIADD3 UR16, UPT, UPT, UR16, -0x1, URZ ;  /* 0xffffffff10107890 */ /* 0x000fe4000fffe0ff */
[----:B------:R-:W-:Y:S02]  /*4110*/  USEL UR22, URZ, 0x1, UP2 ;  /* 0x00000001ff167887 */ /* 0x000fe40009000000 */
[----:B------:R-:W-:Y:S01]  /*4120*/  USEL UR18, UR18, URZ, UP2 ;  /* 0x000000ff12127287 */ /* 0x000fe20009000000 */
[----:B------:R-:W-:Y:S03]  /*4130*/  UMOV UR23, 0xc0004010 ;  /* 0xc000401000177882 */ /* 0x000fe60000000000 */
[----:B------:R-:W-:Y:S01]  /*4140*/  @UP1 ULEA UR19, UR18, UR9, 0x3 ;  /* 0x0000000912131291 */ /* 0x000fe2000f8e18ff */
[----:B------:R-:W-:Y:S01]  /*4150*/  LOP3.LUT R8, R8, UR22, RZ, 0x3c, !PT ;  /* 0x0000001608087c12 */ /* 0x000fe2000f8e3cff */
[----:B------:R-:W-:Y:S03]  /*4160*/  ULEA UR22, UR5, UR10, 0x7 ;  /* 0x0000000a05167291 */ /* 0x000fe6000f8e38ff */
[----:B-1----:R-:W-:Y:S01]  /*4170*/  @P0 SHF.L.U32 R0, R8, 0x1f, RZ ;  /* 0x0000001f08000819 */ /* 0x002fe200000006ff */
[----:B------:R-:W-:Y:S03]  /*4180*/  UMOV UR5, UR18 ;  /* 0x0000001200057c82 */ /* 0x000fe60008000000 */
[----:B------:R2:W4:Y:S01]  /*4190*/  @P0 SYNCS.PHASECHK.TRANS64.TRYWAIT P2, [UR19], R0 ;  /* 0x00000000ff0005a7 */ /* 0x0005220008041113 */
[----:B------:R-:W-:Y:S03]  /*41a0*/  UIADD3 UR19, UPT, UPT, UR7, 0xd0, URZ ;  /* 0x000000d007137890 */ /* 0x000fe6000fffe0ff */
[----:B------:R-:W-:Y:S02]  /*41b0*/  UMOV UR7, 0xc0004010 ;  /* 0xc000401000077882 */ /* 0x000fe40000000000 */
[----:B------:R2:W-:Y:S01]  /*41c0*/  UTCHMMA gdesc[UR22], gdesc[UR6], tmem[UR13], tmem[UR20], idesc[UR21], UP4 ;  /* 0x00ff1406160075ea */ /* 0x0005e2000a00000d */
[----:B------:R-:W-:Y:S03]  /*41d0*/  UPLOP3.LUT UP4, UPT, UPT, UPT, UPT, 0x80, 0x8 ;  /* 0x000000000008789c */ /* 0x000fe60003f8f070 */
[----:B------:R2:W-:Y:S01]  /*41e0*/  UTCBAR [UR19], URZ ;  /* 0x000000ff130073e9 */ /* 0x0005e200080000ff */
[----:B------:R-:W-:Y:S07]  /*41f0*/  BRA.U UP0, `(.L_x_81) ;  /* 0xfffffffd008c7547 */ /* 0x000fee000b83ffff */
.L_x_78:
[----:B------:R-:W-:Y:S01]  /*4200*/  UIADD3 UR11, UPT, UPT, UR11, 0x1, URZ ;  /* 0x000000010b0b7890 */ /* 0x000fe2000fffe0ff */
[C---:B------:R-:W-:Y:S01]  /*4210*/  ISETP.NE.AND P0, PT, R10.reuse, 0x2, PT ;  /* 0x000000020a00780c */ /* 0x040fe20003f05270 */
[----:B------:R-:W-:Y:S02]  /*4220*/  UIADD3 UR14, UPT, UPT, UR14, 0x1f0, URZ ;  /* 0x000001f00e0e7890 */ /* 0x000fe4000fffe0ff */
[----:B------:R-:W-:Y:S01]  /*4230*/  UISETP.NE.AND UP0, UPT, UR11, 0x4, UPT ;  /* 0x000000040b00788c */ /* 0x000fe2000bf05270 */
[----:B-12---:R-:W-:Y:S02]  /*4240*/  SEL R0, RZ, 0x1, P0 ;  /* 0x00000001ff007807 */ /* 0x006fe40000000000 */
[----:B------:R-:W-:Y:S01]  /*4250*/  SEL R10, R10, RZ, P0 ;  /* 0x000000ff0a0a7207 */ /* 0x000fe20000000000 */
[----:B------:R-:W-:Y:S01]  /*4260*/  USEL UR5, URZ, 0x1, UP0 ;  /* 0x00000001ff057887 */ /* 0x000fe20008000000 */
[----:B------:R-:W-:Y:S01]  /*4270*/  LOP3.LUT R9, R9, R0, RZ, 0x3c, !PT ;  /* 0x0000000009097212 */ /* 0x000fe200078e3cff */
[----:B------:R-:W-:Y:S01]  /*4280*/  USEL UR11, UR11, URZ, UP0 ;  /* 0x000000ff0b0b7287 */ /* 0x000fe20008000000 */
[----:B------:R1:W-:Y:S03]  /*4290*/  UTCBAR [UR14], URZ ;  /* 0x000000ff0e0073e9 */ /* 0x0003e600080000ff */
[----:B------:R-:W-:Y:S01]  /*42a0*/  LOP3.LUT R11, R11, UR5, RZ, 0x3c, !PT ;  /* 0x000000050b0b7c12 */ /* 0x000fe2000f8e3cff */
[----:B------:R-:W-:Y:S07]  /*42b0*/  @P1 BRA `(.L_x_82) ;  /* 0xfffffff800c81947 */ /* 0x000fee000383ffff */
[----:B------:R-:W2:Y:S01]  /*42c0*/  S2UR UR4, SR_CgaCtaId ;  /* 0x00000000000479c3 */ /* 0x000ea20000008800 */
[----:B------:R-:W-:Y:S01]  /*42d0*/  ELECT P0, URZ, PT ;  /* 0x0000000000ff782f */ /* 0x000fe20003800000 */
[----:B------:R-:W-:Y:S01]  /*42e0*/  IMAD.MOV.U32 R0, RZ, RZ, 0x1 ;  /* 0x00000001ff007424 */ /* 0x000fe200078e00ff */
[----:B------:R-:W-:Y:S01]  /*42f0*/  UIADD3 UR9, UPT, UPT, UR9, 0x210, URZ ;  /* 0x0000021009097890 */ /* 0x000fe2000fffe0ff */
[----:B------:R-:W-:Y:S01]  /*4300*/  SHF.L.U32 R3, R11, 0x1f, RZ ;  /* 0x0000001f0b037819 */ /* 0x000fe200000006ff */
[----:B------:R-:W-:-:S03]  /*4310*/  UMOV UR5, 0x40 ;  /* 0x0000004000057882 */ /* 0x000fc60000000000 */
[----:B------:R-:W-:Y:S01]  /*4320*/  UVIRTCOUNT.DEALLOC.SMPOOL 0x80 ;  /* 0x000000800000784c */ /* 0x000fe20000000000 */
[----:B--2---:R-:W-:Y:S02]  /*4330*/  ULEA UR4, UR4, UR5, 0x18 ;  /* 0x0000000504047291 */ /* 0x004fe4000f8ec0ff */
[----:B------:R-:W-:-:S07]  /*4340*/  ULEA UR5, UR11, UR9, 0x3 ;  /* 0x000000090b057291 */ /* 0x000fce000f8e18ff */
[----:B------:R2:W-:Y:S02]  /*4350*/  @P0 STS.U8 [UR4+0x1c], R0 ;  /* 0x00001c00ff000988 */ /* 0x0005e40008000004 */
[----:B------:R-:W3:Y:S02]  /*4360*/  SYNCS.PHASECHK.TRANS64.TRYWAIT P0, [UR5], R3 ;  /* 0x00000003ff0075a7 */ /* 0x000ee40008001105 */
[----:B--23--:R-:W-:Y:S05]  /*4370*/  @!P0 BRA `(.L_x_83) ;  /* 0x0000005000748947 */ /* 0x00cfea0003800000 */
.L_x_193:
[----:B------:R-:W-:-:S04]  /*4380*/  UIADD3 UR6, UPT, UPT, UR11, 0x1, URZ ;  /* 0x000000010b067890 */ /* 0x000fc8000fffe0ff */
[----:B------:R-:W-:-:S04]  /*4390*/  UISETP.NE.AND UP0, UPT, UR6, 0x4, UPT ;  /* 0x000000040600788c */ /* 0x000fc8000bf05270 */
[----:B------:R-:W-:Y:S02]  /*43a0*/  USEL UR7, URZ, 0x1, UP0 ;  /* 0x00000001ff077887 */ /* 0x000fe40008000000 */
[----:B------:R-:W-:-:S04]  /*43b0*/  USEL UR6, UR6, URZ, UP0 ;  /* 0x000000ff06067287 */ /* 0x000fc80008000000 */
[----:B------:R-:W-:Y:S01]  /*43c0*/  ULEA UR5, UR6, UR9, 0x3 ;  /* 0x0000000906057291 */ /* 0x000fe2000f8e18ff */
[----:B------:R-:W-:-:S04]  /*43d0*/  LOP3.LUT R2, R11, UR7, RZ, 0x3c, !PT ;  /* 0x000000070b027c12 */ /* 0x000fc8000f8e3cff */
[----:B--2---:R-:W-:-:S04]  /*43e0*/  SHF.L.U32 R3, R2, 0x1f, RZ ;  /* 0x0000001f02037819 */ /* 0x004fc800000006ff */
[----:B------:R-:W2:Y:S02]  /*43f0*/  SYNCS.PHASECHK.TRANS64.TRYWAIT P0, [UR5], R3 ;  /* 0x00000003ff0075a7 */ /* 0x000ea40008001105 */
[----:B--2---:R-:W-:Y:S05]  /*4400*/  @!P0 BRA `(.L_x_84) ;  /* 0x0000005000688947 */ /* 0x004fea0003800000 */
.L_x_195:
        /* <DEDUP_REMOVED lines=9> */
.L_x_197:
[----:B------:R-:W-:-:S04]  /*44a0*/  UIADD3 UR6, UPT, UPT, UR6, 0x1, URZ ;  /* 0x0000000106067890 */ /* 0x000fc8000fffe0ff */
[----:B------:R-:W-:-:S04]  /*44b0*/  UISETP.NE.AND UP0, UPT, UR6, 0x4, UPT ;  /* 0x000000040600788c */ /* 0x000fc8000bf05270 */
[----:B------:R-:W-:Y:S02]  /*44c0*/  USEL UR5, URZ, 0x1, UP0 ;  /* 0x00000001ff057887 */ /* 0x000fe40008000000 */
[----:B------:R-:W-:-:S04]  /*44d0*/  USEL UR6, UR6, URZ, UP0 ;  /* 0x000000ff06067287 */ /* 0x000fc80008000000 */
[----:B------:R-:W-:Y:S01]  /*44e0*/  ULEA UR6, UR6, UR9, 0x3 ;  /* 0x0000000906067291 */ /* 0x000fe2000f8e18ff */
[----:B--2---:R-:W-:-:S04]  /*44f0*/  LOP3.LUT R3, R2, UR5, RZ, 0x3c, !PT ;  /* 0x0000000502037c12 */ /* 0x004fc8000f8e3cff */
[----:B------:R-:W-:-:S04]  /*4500*/  SHF.L.U32 R3, R3, 0x1f, RZ ;  /* 0x0000001f03037819 */ /* 0x000fc800000006ff */
[----:B------:R-:W2:Y:S02]  /*4510*/  SYNCS.PHASECHK.TRANS64.TRYWAIT P0, [UR6], R3 ;  /* 0x00000003ff0075a7 */ /* 0x000ea40008001106 */
[----:B--2---:R-:W-:Y:S05]  /*4520*/  @!P0 BRA `(.L_x_86) ;  /* 0x0000005000508947 */ /* 0x004fea0003800000 */
.L_x_199:
[----:B------:R-:W-:Y:S01]  /*4530*/  NOP ;  /* 0x0000000000007918 */ /* 0x000fe20000000000 */
[----:B--2---:R-:W2:Y:S01]  /*4540*/  LDS R0, [UR4+0x14] ;  /* 0x00001404ff007984 */ /* 0x004ea20008000800 */
[----:B------:R-:W-:Y:S01]  /*4550*/  ULOP3.LUT UR6, UR12, 0xffff, URZ, 0xc0, !UPT ;  /* 0x0000ffff0c067892 */ /* 0x000fe2000f8ec0ff */
[----:B------:R-:W-:Y:S01]  /*4560*/  UMOV UR8, 0xffff ;  /* 0x0000ffff00087882 */ /* 0x000fe20000000000 */
[----:B------:R-:W-:Y:S02]  /*4570*/  UMOV UR5, 0x1 ;  /* 0x0000000100057882 */ /* 0x000fe40000000000 */
[----:B------:R-:W-:-:S04]  /*4580*/  USHF.R.U32.HI UR6, URZ, 0x5, UR6 ;  /* 0x00000005ff067899 */ /* 0x000fc80008011606 */
[----:B------:R-:W-:Y:S02]  /*4590*/  USHF.L.U32 UR8, UR8, UR6, URZ ;  /* 0x0000000608087299 */ /* 0x000fe400080006ff */
[----:B------:R-:W-:-:S04]  /*45a0*/  USHF.L.U32 UR5, UR5, UR6, URZ ;  /* 0x0000000605057299 */ /* 0x000fc800080006ff */
[----:B--2---:R-:W-:-:S04]  /*45b0*/  LOP3.LUT R0, R0, UR8, RZ, 0xc0, !PT ;  /* 0x0000000800007c12 */ /* 0x004fc8000f8ec0ff */
[----:B------:R-:W-:-:S13]  /*45c0*/  ISETP.NE.AND P0, PT, R0, UR8, PT ;  /* 0x0000000800007c0c */ /* 0x000fda000bf05270 */
[----:B------:R-:W-:Y:S05]  /*45d0*/  @P0 BRA `(.L_x_87) ;  /* 0x0000000000580947 */ /* 0x000fea0003800000 */
[----:B------:R-:W2:Y:S02]  /*45e0*/  LDS R0, [UR4+0x18] ;  /* 0x00001804ff007984 */ /* 0x000ea40008000800 */
[----:B--2---:R-:W-:-:S04]  /*45f0*/  LOP3.LUT R0, R0, UR5, RZ, 0xc0, !PT ;  /* 0x0000000500007c12 */ /* 0x004fc8000f8ec0ff */
[----:B------:R-:W-:-:S13]  /*4600*/  ISETP.NE.AND P0, PT, R0, UR5, PT ;  /* 0x0000000500007c0c */ /* 0x000fda000bf05270 */
[----:B------:R-:W-:Y:S05]  /*4610*/  @P0 BRA `(.L_x_88) ;  /* 0x00000000003c0947 */ /* 0x000fea0003800000 */
[----:B------:R-:W2:Y:S01]  /*4620*/  S2R R2, SR_LANEID ;  /* 0x0000000000027919 */ /* 0x000ea20000000000 */
[----:B------:R-:W-:Y:S01]  /*4630*/  ULOP3.LUT UR8, URZ, UR8, URZ, 0x33, !UPT ;  /* 0x00000008ff087292 */ /* 0x000fe2000f8e33ff */
[----:B------:R-:W-:Y:S01]  /*4640*/  LOP3.LUT R4, RZ, UR5, RZ, 0x33, !PT ;  /* 0x00000005ff047c12 */ /* 0x000fe2000f8e33ff */
[----:B------:R-:W-:Y:S02]  /*4650*/  VOTEU.ANY UR7, UPT, PT ;  /* 0x0000000000077886 */ /* 0x000fe400038e0100 */
[----:B------:R-:W-:Y:S01]  /*4660*/  UFLO.U32 UR7, UR7 ;  /* 0x00000007000772bd */ /* 0x000fe200080e0000 */
[----:B------:R-:W3:Y:S01]  /*4670*/  REDUX UR5, R4 ;  /* 0x00000000040573c4 */ /* 0x000ee20000000000 */
[----:B------:R-:W-:-:S06]  /*4680*/  IMAD.U32 R0, RZ, RZ, UR8 ;  /* 0x00000008ff007e24 */ /* 0x000fcc000f8e00ff */
[----:B------:R1:W-:Y:S01]  /*4690*/  UTCATOMSWS.AND URZ, UR8 ;  /* 0x0000000800ff79e3 */ /* 0x0003e20008000000 */
[----:B------:R-:W4:Y:S01]  /*46a0*/  REDUX UR6, R0 ;  /* 0x00000000000673c4 */ /* 0x000f220000000000 */
[----:B--2---:R-:W-:Y:S01]  /*46b0*/  ISETP.EQ.U32.AND P0, PT, R2, UR7, PT ;  /* 0x0000000702007c0c */ /* 0x004fe2000bf02070 */
[----:B---3--:R-:W-:Y:S01]  /*46c0*/  IMAD.U32 R2, RZ, RZ, UR5 ;  /* 0x00000005ff027e24 */ /* 0x008fe2000f8e00ff */
[----:B----4-:R-:W-:-:S11]  /*46d0*/  MOV R3, UR6 ;  /* 0x0000000600037c02 */ /* 0x010fd60008000f00 */
[----:B------:R1:W-:Y:S04]  /*46e0*/  @P0 ATOMS.AND RZ, [UR4+0x14], R3 ;  /* 0x00001403ffff098c */ /* 0x0003e8000a800004 */
[----:B------:R1:W-:Y:S01]  /*46f0*/  @P0 ATOMS.AND RZ, [UR4+0x18], R2 ;  /* 0x00001802ffff098c */ /* 0x0003e2000a800004 */
[----:B------:R-:W-:Y:S05]  /*4700*/  BRA `(.L_x_89) ;  /* 0x0000000000147947 */ /* 0x000fea0003800000 */
.L_x_88:
[----:B------:R-:W-:Y:S02]  /*4710*/  MOV R2, 0x4730 ;  /* 0x0000473000027802 */ /* 0x000fe40000000f00 */
[----:B-1--45:R-:W-:Y:S05]  /*4720*/  CALL.REL.NOINC `($__internal_0_$__cuda_sm10x_tcgen05_guardrail_trap_col_being_dealloced_not_returned_by_alloc) ;  /* 0x0000005000807944 */ /* 0x032fea0003c00000 */
[----:B------:R-:W-:Y:S05]  /*4730*/  BRA `(.L_x_89) ;  /* 0x0000000000087947 */ /* 0x000fea0003800000 */
.L_x_87:
[----:B------:R-:W-:Y:S02]  /*4740*/  MOV R2, 0x4760 ;  /* 0x0000476000027802 */ /* 0x000fe40000000f00 */
[----:B-1--45:R-:W-:Y:S05]  /*4750*/  CALL.REL.NOINC `($__internal_2_$__cuda_sm10x_tcgen05_guardrail_trap_unallocated_columns_being_dealloced) ;  /* 0x00000050008c7944 */ /* 0x032fea0003c00000 */
.L_x_89:
[----:B------:R-:W-:Y:S01]  /*4760*/  NOP ;  /* 0x0000000000007918 */ /* 0x000fe20000000000 */
[----:B-1----:R-:W-:Y:S05]  /*4770*/  EXIT ;  /* 0x000000000000794d */ /* 0x002fea0003800000 */
.L_x_71:
[----:B------:R-:W-:-:S09]  /*4780*/  UISETP.NE.OR UP2, UPT, UR8, 0x3, !UP2 ;  /* 0x000000030800788c */ /* 0x000fd2000d745670 */
[----:B------:R-:W-:Y:S05]  /*4790*/  BRA.U UP2, `(.L_x_90) ;  /* 0x0000000d02787547 */ /* 0x000fea000b800000 */
[----:B------:R-:W1:Y:S01]  /*47a0*/  LDC R0, c[0x0][0xb30] ;  /* 0x0002cc00ff007b82 */ /* 0x000e620000000800 */
[----:B------:R-:W2:Y:S01]  /*47b0*/  LDCU.64 UR4, c[0x0][0x888] ;  /* 0x00011100ff0477ac */ /* 0x000ea20008000a00 */
[----:B------:R-:W-:Y:S02]  /*47c0*/  HFMA2 R27, -RZ, RZ, 0, 0 ;  /* 0x00000000ff1b7431 */ /* 0x000fe400000001ff */
[----:B------:R-:W-:Y:S01]  /*47d0*/  IMAD.MOV.U32 R29, RZ, RZ, 0x1 ;  /* 0x00000001ff1d7424 */ /* 0x000fe200078e00ff */
[----:B------:R-:W-:Y:S01]  /*47e0*/  MOV R25, 0x5000 ;  /* 0x0000500000197802 */ /* 0x000fe20000000f00 */
[----:B------:R-:W4:Y:S01]  /*47f0*/  LDCU.64 UR14, c[0x0][0x890] ;  /* 0x00011200ff0e77ac */ /* 0x000f220008000a00 */
[----:B------:R-:W-:Y:S01]  /*4800*/  IMAD.MOV.U32 R28, RZ, RZ, RZ ;  /* 0x000000ffff1c7224 */ /* 0x000fe200078e00ff */
[----:B------:R-:W3:Y:S01]  /*4810*/  LDC R19, c[0x0][0x370] ;  /* 0x0000dc00ff137b82 */ /* 0x000ee20000000800 */
[----:B------:R-:W-:Y:S01]  /*4820*/  UPLOP3.LUT UP1, UPT, UPT, UPT, UPT, 0x40, 0x4 ;  /* 0x000000000004789c */ /* 0x000fe20003f2e870 */
[----:B------:R-:W-:-:S06]  /*4830*/  UMOV UR6, URZ ;  /* 0x000000ff00067c82 */ /* 0x000fcc0008000000 */
[----:B------:R-:W3:Y:S01]  /*4840*/  LDC R2, c[0x0][0xb0c] ;  /* 0x0002c300ff027b82 */ /* 0x000ee20000000800 */
[----:B--2---:R-:W-:-:S03]  /*4850*/  UISETP.NE.U32.AND UP5, UPT, UR4, URZ, UPT ;  /* 0x000000ff0400728c */ /* 0x004fc6000bfa5070 */
[----:B------:R-:W-:Y:S01]  /*4860*/  UMOV UR4, 0x400 ;  /* 0x0000040000047882 */ /* 0x000fe20000000000 */
[----:B----4-:R-:W-:-:S03]  /*4870*/  UISETP.NE.U32.AND UP6, UPT, UR14, URZ, UPT ;  /* 0x000000ff0e00728c */ /* 0x010fc6000bfc5070 */
[----:B------:R-:W2:Y:S01]  /*4880*/  LDC R18, c[0x0][0xb20] ;  /* 0x0002c800ff127b82 */ /* 0x000ea20000000800 */
[----:B-1----:R-:W-:Y:S01]  /*4890*/  ISETP.NE.AND P1, PT, R0, 0x1, PT ;  /* 0x000000010000780c */ /* 0x002fe20003f25270 */
[----:B------:R-:W-:Y:S02]  /*48a0*/  UISETP.NE.AND.EX UP5, UPT, UR5, URZ, UPT, UP5 ;  /* 0x000000ff0500728c */ /* 0x000fe4000bfa5350 */
[----:B------:R-:W-:Y:S02]  /*48b0*/  ULEA UR4, UR37, UR4, 0x18 ;  /* 0x0000000425047291 */ /* 0x000fe4000f8ec0ff */
[----:B------:R-:W-:Y:S02]  /*48c0*/  UISETP.NE.AND.EX UP6, UPT, UR15, URZ, UPT, UP6 ;  /* 0x000000ff0f00728c */ /* 0x000fe4000bfc5360 */
[----:B------:R-:W1:Y:S08]  /*48d0*/  LDC.64 R30, c[0x0][0x348] ;  /* 0x0000d200ff1e7b82 */ /* 0x000e700000000a00 */
[----:B------:R-:W4:Y:S08]  /*48e0*/  LDC.64 R16, c[0x0][0xb10] ;  /* 0x0002c400ff107b82 */ /* 0x000f300000000a00 */
[----:B------:R-:W1:Y:S08]  /*48f0*/  LDC.64 R6, c[0x0][0xb18] ;  /* 0x0002c600ff067b82 */ /* 0x000e700000000a00 */
[----:B------:R-:W1:Y:S08]  /*4900*/  LDC.64 R4, c[0x0][0xb28] ;  /* 0x0002ca00ff047b82 */ /* 0x000e700000000a00 */
[----:B--23--:R-:W1:Y:S02]  /*4910*/  LDC R24, c[0x0][0x374] ;  /* 0x0000dd00ff187b82 */ /* 0x00ce640000000800 */
.L_x_98:
[C---:B------:R-:W-:Y:S02]  /*4920*/  LEA R0, R28.reuse, UR4, 0x3 ;  /* 0x000000041c007c11 */ /* 0x040fe4000f8e18ff */
[----:B------:R-:W-:Y:S02]  /*4930*/  SHF.L.U32 R3, R27, 0x1f, RZ ;  /* 0x0000001f1b037819 */ /* 0x000fe400000006ff */
[----:B------:R-:W-:Y:S02]  /*4940*/  LEA R20, R28, UR4, 0x4 ;  /* 0x000000041c147c11 */ /* 0x000fe4000f8e20ff */
[----:B------:R-:W2:Y:S02]  /*4950*/  SYNCS.PHASECHK.TRANS64.TRYWAIT P0, [R0+URZ+0x1d0], R3 ;  /* 0x0001d003000075a7 */ /* 0x000ea400080011ff */
[----:B--2---:R-:W-:Y:S05]  /*4960*/  @!P0 BRA `(.L_x_91) ;  /* 0x0000004c00588947 */ /* 0x004fea0003800000 */
.L_x_200:
[----:B------:R-:W-:Y:S01]  /*4970*/  ISETP.GE.AND P0, PT, R92, 0x1, PT ;  /* 0x000000015c00780c */ /* 0x000fe20003f06270 */
[----:B------:R-:W3:Y:S01]  /*4980*/  LDS.128 R20, [R20+0x260] ;  /* 0x0002600014147984 */ /* 0x000ee20000000c00 */
[----:B------:R-:W-:Y:S01]  /*4990*/  ISETP.NE.U32.AND P3, PT, RZ, UR14, PT ;  /* 0x0000000eff007c0c */ /* 0x000fe2000bf65070 */
[----:B--2---:R-:W-:Y:S03]  /*49a0*/  VIADD R0, R0, 0x1e0 ;  /* 0x000001e000007836 */ /* 0x004fe60000000000 */
[----:B------:R-:W-:Y:S01]  /*49b0*/  ISETP.NE.AND.EX P3, PT, RZ, UR15, PT, P3 ;  /* 0x0000000fff007c0c */ /* 0x000fe2000bf65330 */
[----:B------:R-:W-:Y:S01]  /*49c0*/  @!PT LDS RZ, [RZ] ;  /* 0x00000000fffff984 */ /* 0x000fe20000000800 */
[----:B------:R-:W-:Y:S01]  /*49d0*/  @!PT LDS RZ, [RZ] ;  /* 0x00000000fffff984 */ /* 0x000fe20000000800 */
[----:B------:R-:W-:Y:S01]  /*49e0*/  @!PT LDS RZ, [RZ] ;  /* 0x00000000fffff984 */ /* 0x000fe20000000800 */
[----:B------:R-:W-:Y:S01]  /*49f0*/  @!PT LDS RZ, [RZ] ;  /* 0x00000000fffff984 */ /* 0x000fe20000000800 */
[----:B------:R2:W-:Y:S06]  /*4a00*/  MEMBAR.ALL.CTA ;  /* 0x0000000000007992 */ /* 0x0005ec0000008000 */
[----:B--2---:R-:W2:Y:S01]  /*4a10*/  FENCE.VIEW.ASYNC.S ;  /* 0x00000000000073c6 */ /* 0x004ea20000000000 */
[----:B------:R-:W-:Y:S04]  /*4a20*/  PRMT R0, RZ, 0x654, R0 ;  /* 0x00000654ff007816 */ /* 0x000fe80000000000 */
[----:B--2---:R2:W-:Y:S01]  /*4a30*/  SYNCS.ARRIVE.TRANS64.RED.A1T0 RZ, [R0+URZ], RZ ;  /* 0x000000ff00ff79a7 */ /* 0x0045e200081004ff */
[----:B---3--:R-:W-:Y:S11]  /*4a40*/  LOP3.LUT P4, RZ, R22, 0x1, RZ, 0xc0, !PT ;  /* 0x0000000116ff7812 */ /* 0x008ff6000788c0ff */
[----:B------:R-:W-:Y:S02]  /*4a50*/  @!UPT UIADD3 URZ, UPT, UPT, URZ, URZ, URZ ;  /* 0x000000fffffff290 */ /* 0x000fe4000fffe0ff */
[----:B------:R-:W-:Y:S02]  /*4a60*/  @P4 MOV R13, R20 ;  /* 0x00000014000d4202 */ /* 0x000fe40000000f00 */
[----:B------:R-:W-:Y:S01]  /*4a70*/  @P4 LOP3.LUT R8, R21, 0xffff, RZ, 0xc0, !PT ;  /* 0x0000ffff15084812 */ /* 0x000fe200078ec0ff */
[----:B--2---:R-:W-:Y:S06]  /*4a80*/  @!P0 BRA `(.L_x_92) ;  /* 0x0000000000a48947 */ /* 0x004fec0003800000 */
[----:B-1----:R-:W-:Y:S01]  /*4a90*/  IMAD.HI.U32 R33, R24, R7, RZ ;  /* 0x0000000718217227 */ /* 0x002fe200078e00ff */
[----:B------:R-:W-:Y:S02]  /*4aa0*/  ISETP.NE.AND P0, PT, R6, 0x1, PT ;  /* 0x000000010600780c */ /* 0x000fe40003f05270 */
[----:B------:R-:W-:Y:S01]  /*4ab0*/  ISETP.NE.AND P2, PT, R92, 0x1, PT ;  /* 0x000000015c00780c */ /* 0x000fe20003f45270 */
[----:B----4-:R-:W-:Y:S01]  /*4ac0*/  IMAD.HI.U32 R32, R19, R16, RZ ;  /* 0x0000001013207227 */ /* 0x010fe200078e00ff */
[----:B------:R-:W-:Y:S02]  /*4ad0*/  SHF.R.U32.HI R33, RZ, R18, R33 ;  /* 0x00000012ff217219 */ /* 0x000fe40000011621 */
[----:B------:R-:W-:Y:S01]  /*4ae0*/  ISETP.NE.AND P5, PT, R2, 0x1, PT ;  /* 0x000000010200780c */ /* 0x000fe20003fa5270 */
[----:B------:R-:W-:Y:S01]  /*4af0*/  IMAD.HI.U32 R34, R13, R16, RZ ;  /* 0x000000100d227227 */ /* 0x000fe200078e00ff */
[----:B------:R-:W-:Y:S02]  /*4b00*/  SHF.R.U32.HI R32, RZ, R17, R32 ;  /* 0x00000011ff207219 */ /* 0x000fe40000011620 */
[----:B------:R-:W-:Y:S01]  /*4b10*/  SEL R3, R24, R33, !P0 ;  /* 0x0000002118037207 */ /* 0x000fe20004000000 */
[C---:B------:R-:W-:Y:S01]  /*4b20*/  IMAD.HI.U32 R33, R8.reuse, R7, RZ ;  /* 0x0000000708217227 */ /* 0x040fe200078e00ff */
[----:B------:R-:W-:Y:S02]  /*4b30*/  SEL R11, R19, R32, !P5 ;  /* 0x00000020130b7207 */ /* 0x000fe40006800000 */
[----:B------:R-:W-:Y:S01]  /*4b40*/  SHF.R.U32.HI R34, RZ, R17, R34 ;  /* 0x00000011ff227219 */ /* 0x000fe20000011622 */
[----:B------:R-:W-:Y:S01]  /*4b50*/  IMAD.HI.U32 R36, R3, R4, RZ ;  /* 0x0000000403247227 */ /* 0x000fe200078e00ff */
[----:B------:R-:W-:Y:S03]  /*4b60*/  SHF.R.U32.HI R33, RZ, R18, R33 ;  /* 0x00000012ff217219 */ /* 0x000fe60000011621 */
[----:B------:R-:W-:Y:S01]  /*4b70*/  IMAD.HI.U32 R32, R11, R4, RZ ;  /* 0x000000040b207227 */ /* 0x000fe200078e00ff */
[----:B------:R-:W-:Y:S02]  /*4b80*/  @P2 SHF.R.U32.HI R3, RZ, R5, R36 ;  /* 0x00000005ff032219 */ /* 0x000fe40000011624 */
[----:B------:R-:W-:Y:S02]  /*4b90*/  SEL R9, R8, R33, !P0 ;  /* 0x0000002108097207 */ /* 0x000fe40004000000 */
[----:B------:R-:W-:Y:S01]  /*4ba0*/  @P2 SHF.R.U32.HI R11, RZ, R5, R32 ;  /* 0x00000005ff0b2219 */ /* 0x000fe20000011620 */
[C---:B------:R-:W-:Y:S01]  /*4bb0*/  IMAD R10, R92.reuse, R3, RZ ;  /* 0x000000035c0a7224 */ /* 0x040fe200078e02ff */
[----:B------:R-:W-:Y:S01]  /*4bc0*/  SEL R3, R13, R34, !P5 ;  /* 0x000000220d037207 */ /* 0x000fe20006800000 */
[C---:B------:R-:W-:Y:S03]  /*4bd0*/  IMAD.HI.U32 R14, R9.reuse, R4, RZ ;  /* 0x00000004090e7227 */ /* 0x040fe600078e00ff */
[----:B------:R-:W-:Y:S01]  /*4be0*/  ISETP.GE.AND P0, PT, R9, R10, PT ;  /* 0x0000000a0900720c */ /* 0x000fe20003f06270 */
[C---:B------:R-:W-:Y:S01]  /*4bf0*/  IMAD R12, R92.reuse, R11, RZ ;  /* 0x0000000b5c0c7224 */ /* 0x040fe200078e02ff */
[-C--:B------:R-:W-:Y:S04]  /*4c00*/  SHF.R.U32.HI R14, RZ, R5.reuse, R14 ;  /* 0x00000005ff0e7219 */ /* 0x080fe8000001160e */
[----:B------:R-:W-:Y:S02]  /*4c10*/  ISETP.GE.OR P0, PT, R3, R12, P0 ;  /* 0x0000000c0300720c */ /* 0x000fe40000706670 */
[----:B------:R-:W-:Y:S05]  /*4c20*/  SEL R15, R9, R14, !P2 ;  /* 0x0000000e090f7207 */ /* 0x000fea0005000000 */
[----:B------:R-:W-:Y:S04]  /*4c30*/  IMAD.MOV R14, RZ, RZ, -R15 ;  /* 0x000000ffff0e7224 */ /* 0x000fe800078e0a0f */
[----:B------:R-:W-:Y:S02]  /*4c40*/  IMAD R14, R92, R14, R9 ;  /* 0x0000000e5c0e7224 */ /* 0x000fe400078e0209 */
[C---:B------:R-:W-:Y:S05]  /*4c50*/  @!P0 IMAD.HI.U32 R10, R3.reuse, R4, RZ ;  /* 0x00000004030a8227 */ /* 0x040fea00078e00ff */
[----:B------:R-:W-:Y:S04]  /*4c60*/  @!P0 SHF.R.U32.HI R10, RZ, R5, R10 ;  /* 0x00000005ff0a8219 */ /* 0x000fe8000001160a */
[----:B------:R-:W-:Y:S01]  /*4c70*/  @!P0 SEL R0, R3, R10, !P2 ;  /* 0x0000000a03008207 */ /* 0x000fe20005000000 */
[----:B------:R-:W-:Y:S03]  /*4c80*/  IMAD.MOV R10, RZ, RZ, -R3 ;  /* 0x000000ffff0a7224 */ /* 0x000fe600078e0a03 */
[----:B------:R-:W-:Y:S01]  /*4c90*/  @!P0 IADD3 R15, PT, PT, R15, -R0, RZ ;  /* 0x800000000f0f8210 */ /* 0x000fe20007ffe0ff */
[----:B------:R-:W-:Y:S01]  /*4ca0*/  @!P0 IMAD R0, R11, R14, R0 ;  /* 0x0000000e0b008224 */ /* 0x000fe200078e0200 */
[----:B------:R-:W-:Y:S01]  /*4cb0*/  IADD3 R11, PT, PT, -R9, RZ, RZ ;  /* 0x000000ff090b7210 */ /* 0x000fe20007ffe1ff */
[----:B------:R-:W-:Y:S02]  /*4cc0*/  IMAD R13, R2, R10, R13 ;  /* 0x0000000a020d7224 */ /* 0x000fe400078e020d */
[----:B------:R-:W-:Y:S02]  /*4cd0*/  @!P0 IMAD R9, R15, R92, R3 ;  /* 0x0000005c0f098224 */ /* 0x000fe400078e0203 */
[----:B------:R-:W-:Y:S02]  /*4ce0*/  @!P0 IMAD.MOV.U32 R3, RZ, RZ, R0 ;  /* 0x000000ffff038224 */ /* 0x000fe400078e0000 */
[----:B------:R-:W-:Y:S02]  /*4cf0*/  IMAD R8, R6, R11, R8 ;  /* 0x0000000b06087224 */ /* 0x000fe400078e0208 */
[----:B------:R-:W-:Y:S02]  /*4d00*/  IMAD R13, R3, R2, R13 ;  /* 0x00000002030d7224 */ /* 0x000fe400078e020d */
[----:B------:R-:W-:Y:S02]  /*4d10*/  IMAD R8, R9, R6, R8 ;  /* 0x0000000609087224 */ /* 0x000fe400078e0208 */
.L_x_92:
[----:B------:R-:W-:Y:S05]  /*4d20*/  BRA.U UP1, `(.L_x_93) ;  /* 0x0000000101107547 */ /* 0x000fea000b800000 */
[----:B------:R-:W-:Y:S04]  /*4d30*/  MOV R0, UR7 ;  /* 0x0000000700007c02 */ /* 0x000fe80008000f00 */
[----:B------:R-:W-:Y:S04]  /*4d40*/  SHF.L.U32 R3, R0, 0x1f, RZ ;  /* 0x0000001f00037819 */ /* 0x000fe800000006ff */
[----:B------:R-:W2:Y:S02]  /*4d50*/  SYNCS.PHASECHK.TRANS64.TRYWAIT P0, [UR4+0x1c8], R3 ;  /* 0x0001c803ff0075a7 */ /* 0x000ea40008001104 */
[----:B--2---:R-:W-:Y:S05]  /*4d60*/  @!P0 BRA `(.L_x_94) ;  /* 0x00000048006c8947 */ /* 0x004fea0003800000 */
.L_x_93:
[----:B------:R-:W-:Y:S05]  /*4d70*/  BRA.U !UP6, `(.L_x_95) ;  /* 0x000000010e347547 */ /* 0x000fea000b800000 */
[----:B------:R-:W-:Y:S01]  /*4d80*/  UPLOP3.LUT UP0, UPT, UPT, UPT, UP5, 0x80, 0x8 ;  /* 0x000000000008789c */ /* 0x000fe20003f0f050 */
[----:B--2---:R-:W-:Y:S02]  /*4d90*/  HFMA2 R0, -RZ, RZ, 0, 5.9604644775390625e-08 ;  /* 0x00000001ff007431 */ /* 0x004fe400000001ff */
[----:B------:R-:W-:Y:S03]  /*4da0*/  IMAD.MOV.U32 R206, RZ, RZ, 0x1 ;  /* 0x00000001ffce7424 */ /* 0x000fe600078e00ff */
[----:B------:R-:W-:Y:S05]  /*4db0*/  PLOP3.LUT P0, PT, PT, PT, UP0, 0x80, 0x8 ;  /* 0x000000000008781c */ /* 0x000fea0003f0f008 */
[----:B------:R-:W2:Y:S01]  /*4dc0*/  @UP0 LDCU.64 UR8, c[0x0][0x888] ;  /* 0x00011100ff0807ac */ /* 0x000ea20008000a00 */
[----:B------:R-:W-:Y:S07]  /*4dd0*/  @UP0 UIMAD UR5, UR36, UR14, URZ ;  /* 0x0000000e240502a4 */ /* 0x000fee000f8e02ff */
[----:B------:R-:W-:Y:S01]  /*4de0*/  @!P0 PRMT R206, R0, 0x7610, R206 ;  /* 0x0000761000ce8816 */ /* 0x000fe200000000ce */
[----:B--2---:R-:W-:Y:S03]  /*4df0*/  @UP0 UIMAD.WIDE UR8, UR5, 0x4, UR8 ;  /* 0x00000004050808a5 */ /* 0x004fe6000f8e0208 */
[----:B------:R-:W2:Y:S03]  /*4e00*/  @!UP0 LDCU UR5, c[0x0][0x880] ;  /* 0x00011000ff0587ac */ /* 0x000ea60008000800 */
[----:B------:R-:W-:Y:S01]  /*4e10*/  IMAD.U32 R10, RZ, RZ, UR8 ;  /* 0x00000008ff0a7e24 */ /* 0x000fe2000f8e00ff */
[----:B------:R-:W-:Y:S05]  /*4e20*/  MOV R11, UR9 ;  /* 0x00000009000b7c02 */ /* 0x000fea0008000f00 */
[----:B-----5:R3:W5:Y:S02]  /*4e30*/  @P0 LDG.E R101, desc[UR46][R10.64] ;  /* 0x0000002e0a650981 */ /* 0x020764000c1e1900 */
[----:B--23--:R-:W-:Y:S07]  /*4e40*/  @!P0 IMAD.U32 R101, RZ, RZ, UR5 ;  /* 0x00000005ff658e24 */ /* 0x00cfee000f8e00ff */
.L_x_95:
[----:B-----5:R-:W-:Y:S01]  /*4e50*/  @!P3 FSETP.EQ.AND P2, PT, R101, RZ, PT ;  /* 0x000000ff6500b20b */ /* 0x020fe20003f42000 */
[----:B------:R-:W-:Y:S01]  /*4e60*/  @!UPT UIADD3 URZ, UPT, UPT, URZ, URZ, URZ ;  /* 0x000000fffffff290 */ /* 0x000fe2000fffe0ff */
[----:B------:R-:W-:Y:S11]  /*4e70*/  @!P3 BRA `(.L_x_96) ;  /* 0x000000000014b947 */ /* 0x000ff60003800000 */
[----:B------:R-:W-:Y:S02]  /*4e80*/  LOP3.LUT P0, RZ, R206, 0xff, RZ, 0xc0, !PT ;  /* 0x000000ffceff7812 */ /* 0x000fe4000780c0ff */
[----:B------:R-:W-:Y:S04]  /*4e90*/  PLOP3.LUT P2, PT, PT, PT, UP0, 0x80, 0x8 ;  /* 0x000000000008781c */ /* 0x000fe80003f4f008 */
[----:B------:R-:W-:Y:S07]  /*4ea0*/  PLOP3.LUT P2, PT, P2, PT, PT, 0x8, 0x80 ;  /* 0x000000000080781c */ /* 0x000fee000174e170 */
[----:B------:R-:W-:Y:S11]  /*4eb0*/  @P0 FSETP.EQ.AND P2, PT, R101, RZ, PT ;  /* 0x000000ff6500020b */ /* 0x000ff60003f42000 */
[----:B------:R-:W-:Y:S02]  /*4ec0*/  @!UPT UIADD3 URZ, UPT, UPT, URZ, URZ, URZ ;  /* 0x000000fffffff290 */ /* 0x000fe4000fffe0ff */
.L_x_96:
[----:B------:R-:W3:Y:S01]  /*4ed0*/  LDC.64 R14, c[0x0][0xb10] ;  /* 0x0002c400ff0e7b82 */ /* 0x000ee20000000a00 */
[----:B------:R-:W-:Y:S01]  /*4ee0*/  ULEA UR13, UR6, UR4, 0x3 ;  /* 0x00000004060d7291 */ /* 0x000fe2000f8e18ff */
[----:B------:R-:W-:Y:S01]  /*4ef0*/  SHF.L.U32 R12, R29, 0x1f, RZ ;  /* 0x0000001f1d0c7819 */ /* 0x000fe200000006ff */
[----:B------:R-:W-:Y:S01]  /*4f00*/  VIADD R28, R28, 0x1 ;  /* 0x000000011c1c7836 */ /* 0x000fe20000000000 */
[----:B------:R-:W-:Y:S04]  /*4f10*/  @P4 SHF.R.U32.HI R26, RZ, 0x10, R21 ;  /* 0x00000010ff1a4819 */ /* 0x000fe80000011615 */
[----:B------:R-:W5:Y:S02]  /*4f20*/  LDC.64 R10, c[0x0][0xb18] ;  /* 0x0002c600ff0a7b82 */ /* 0x000f640000000a00 */
[----:B------:R-:W1:Y:S01]  /*4f30*/  SYNCS.PHASECHK.TRANS64.TRYWAIT P5, [UR13+0x1b0], R12 ;  /* 0x0001b00cff0075a7 */ /* 0x000e6200080a110d */
[----:B---3--:R-:W-:Y:S05]  /*4f40*/  @!P1 IMAD.HI.U32 R14, R13, R14, RZ ;  /* 0x0000000e0d0e9227 */ /* 0x008fea00078e00ff */
[----:B--2---:R-:W2:Y:S01]  /*4f50*/  @!P1 LDC R0, c[0x0][0xb20] ;  /* 0x0002c800ff009b82 */ /* 0x004ea20000000800 */
[----:B------:R-:W-:Y:S01]  /*4f60*/  @!P1 SHF.R.U32.HI R14, RZ, R15, R14 ;  /* 0x0000000fff0e9219 */ /* 0x000fe2000001160e */
[----:B-----5:R-:W-:Y:S01]  /*4f70*/  @!P1 IMAD.HI.U32 R11, R8, R11, RZ ;  /* 0x0000000b080b9227 */ /* 0x020fe200078e00ff */
[----:B------:R-:W-:Y:S05]  /*4f80*/  @!P1 ISETP.NE.AND P0, PT, R10, 0x1, PT ;  /* 0x000000010a00980c */ /* 0x000fea0003f05270 */
[----:B------:R-:W3:Y:S01]  /*4f90*/  @!P1 LDC R3, c[0x0][0xb0c] ;  /* 0x0002c300ff039b82 */ /* 0x000ee20000000800 */
[----:B--2---:R-:W-:Y:S02]  /*4fa0*/  @!P1 SHF.R.U32.HI R9, RZ, R0, R11 ;  /* 0x00000000ff099219 */ /* 0x004fe4000001160b */
[----:B---3--:R-:W-:Y:S02]  /*4fb0*/  @!P1 ISETP.NE.AND P3, PT, R3, 0x1, PT ;  /* 0x000000010300980c */ /* 0x008fe40003f65270 */
[----:B------:R-:W-:Y:S02]  /*4fc0*/  @!P1 SEL R9, R8, R9, !P0 ;  /* 0x0000000908099207 */ /* 0x000fe40004000000 */
[----:B------:R-:W-:Y:S02]  /*4fd0*/  ELECT P0, URZ, PT ;  /* 0x0000000000ff782f */ /* 0x000fe40003800000 */
[----:B------:R-:W-:Y:S05]  /*4fe0*/  @!P1 SEL R14, R13, R14, !P3 ;  /* 0x0000000e0d0e9207 */ /* 0x000fea0005800000 */
[----:B------:R-:W-:Y:S02]  /*4ff0*/  @!P1 IMAD.IADD R0, R9, 0x1, -R14 ;  /* 0x0000000109009824 */ /* 0x000fe400078e0a0e */
[----:B------:R-:W-:Y:S02]  /*5000*/  @!P1 IMAD.IADD R9, R14, 0x1, -R9 ;  /* 0x000000010e099824 */ /* 0x000fe400078e0a09 */
[----:B------:R-:W-:Y:S02]  /*5010*/  @!P1 IMAD R13, R0, R3, R13 ;  /* 0x00000003000d9224 */ /* 0x000fe400078e020d */
[----:B------:R-:W-:Y:S01]  /*5020*/  @!P1 IMAD R8, R9, R10, R8 ;  /* 0x0000000a09089224 */ /* 0x000fe200078e0208 */
[----:B-1----:R-:W-:Y:S06]  /*5030*/  @!P5 BRA `(.L_x_97) ;  /* 0x0000004400d0d947 */ /* 0x002fec0003800000 */
.L_x_203:
[----:B------:R-:W-:Y:S01]  /*5040*/  UIADD3 UR41, UPT, UPT, UR13, 0x1a0, URZ ;  /* 0x000001a00d297890 */ /* 0x000fe2000fffe0ff */
[----:B------:R-:W-:Y:S01]  /*5050*/  PLOP3.LUT P0, PT, P2, P0, PT, 0xf2, 0x2f ;  /* 0x00000000002f781c */ /* 0x000fe20001701e72 */
[----:B------:R-:W-:Y:S01]  /*5060*/  UMOV UR22, 0x0 ;  /* 0x0000000000167882 */ /* 0x000fe20000000000 */
[----:B------:R-:W-:Y:S01]  /*5070*/  UMOV UR23, 0x10000000 ;  /* 0x1000000000177882 */ /* 0x000fe20000000000 */
[----:B------:R-:W-:Y:S01]  /*5080*/  UPRMT UR21, UR37, 0x654, UR41 ;  /* 0x0000065425157896 */ /* 0x000fe20008000029 */
[----:B------:R-:W-:Y:S02]  /*5090*/  UMOV UR44, UR36 ;  /* 0x00000024002c7c82 */ /* 0x000fe40008000000 */
[----:B------:R-:W-:Y:S01]  /*50a0*/  UMOV UR33, UR41 ;  /* 0x0000002900217c82 */ /* 0x000fe20008000000 */
[----:B------:R-:W-:Y:S01]  /*50b0*/  UMOV UR28, UR36 ;  /* 0x00000024001c7c82 */ /* 0x000fe20008000000 */
[----:B------:R-:W-:Y:S01]  /*50c0*/  UMOV UR25, UR41 ;  /* 0x0000002900197c82 */ /* 0x000fe20008000000 */
[----:B------:R-:W-:Y:S01]  /*50d0*/  UMOV UR20, UR36 ;  /* 0x0000002400147c82 */ /* 0x000fe20008000000 */
[----:B------:R-:W-:Y:S01]  /*50e0*/  UMOV UR17, UR41 ;  /* 0x0000002900117c82 */ /* 0x000fe20008000000 */
[----:B------:R-:W-:Y:S02]  /*50f0*/  UMOV UR12, UR36 ;  /* 0x00000024000c7c82 */ /* 0x000fe40008000000 */
[----:B-1----:R-:W-:Y:S01]  /*5100*/  @!P0 IADD3 R3, P2, PT, R30, 0x580, RZ ;  /* 0x000005801e038810 */ /* 0x002fe20007f5e0ff */
[----:B------:R-:W-:Y:S01]  /*5110*/  @!P0 IMAD R195, R195, 0xa0, RZ ;  /* 0x000000a0c3c38824 */ /* 0x000fe200078e02ff */
[----:B------:R-:W-:Y:S01]  /*5120*/  VOTEU.ALL UP1, P0 ;  /* 0x0000000000ff7886 */ /* 0x000fe20000020000 */
[----:B------:R-:W-:Y:S01]  /*5130*/  VOTEU.ALL UP3, P0 ;  /* 0x0000000000ff7886 */ /* 0x000fe20000060000 */
[----:B------:R-:W-:Y:S01]  /*5140*/  @!P0 R2UR UR9, R3 ;  /* 0x00000000030982ca */ /* 0x000fe200000e0000 */
[----:B------:R-:W-:Y:S01]  /*5150*/  @!P0 IMAD.X R0, RZ, RZ, R31, P2 ;  /* 0x000000ffff008224 */ /* 0x000fe200010e061f */
[----:B------:R-:W-:Y:S01]  /*5160*/  VOTEU.ALL UP4, P0 ;  /* 0x0000000000ff7886 */ /* 0x000fe20000080000 */
[----:B------:R-:W-:Y:S01]  /*5170*/  @!P0 IMAD.SHL.U32 R205, R205, 0x40, RZ ;  /* 0x00000040cdcd8824 */ /* 0x000fe200078e00ff */
[----:B------:R-:W-:Y:S01]  /*5180*/  @!P0 R2UR UR42, R195 ;  /* 0x00000000c32a82ca */ /* 0x000fe200000e0000 */
[----:B------:R-:W-:Y:S01]  /*5190*/  VOTEU.ALL UP2, P0 ;  /* 0x0000000000ff7886 */ /* 0x000fe20000040000 */
[----:B------:R-:W-:Y:S01]  /*51a0*/  @!P0 R2UR UR8, R0 ;  /* 0x00000000000882ca */ /* 0x000fe200000e0000 */
[----:B------:R-:W-:Y:S01]  /*51b0*/  @!UP4 UIMAD UR5, UR6, 0x5000, UR4 ;  /* 0x000050000605c8a4 */ /* 0x000fe2000f8e0204 */
[----:B------:R-:W-:Y:S01]  /*51c0*/  @!P0 R2UR UR43, R205 ;  /* 0x00000000cd2b82ca */ /* 0x000fe200000e0000 */
[----:B------:R-:W-:Y:S02]  /*51d0*/  IMAD.IADD R195, R8, 0x1, R194 ;  /* 0x0000000108c37824 */ /* 0x000fe400078e02c2 */
[----:B------:R-:W-:Y:S01]  /*51e0*/  @!UP4 UIADD3 UR40, UPT, UPT, UR5, 0x400, URZ ;  /* 0x000004000528c890 */ /* 0x000fe2000fffe0ff */
[----:B------:R-:W-:Y:S01]  /*51f0*/  IMAD.IADD R205, R13, 0x1, R204 ;  /* 0x000000010dcd7824 */ /* 0x000fe200078e02cc */
[----:B------:R-:W-:Y:S01]  /*5200*/  @!UP4 UIADD3 UR32, UPT, UPT, UR5, 0x1400, URZ ;  /* 0x000014000520c890 */ /* 0x000fe2000fffe0ff */
[----:B------:R-:W-:Y:S01]  /*5210*/  IMAD.U32 R10, RZ, RZ, UR9 ;  /* 0x00000009ff0a7e24 */ /* 0x000fe2000f8e00ff */
[----:B------:R-:W-:Y:S02]  /*5220*/  @!UP4 UIADD3 UR24, UPT, UPT, UR5, 0x2400, URZ ;  /* 0x000024000518c890 */ /* 0x000fe4000fffe0ff */
[----:B------:R-:W-:Y:S02]  /*5230*/  @!UP4 UIADD3 UR34, UPT, UPT, UR42, 0x20, URZ ;  /* 0x000000202a22c890 */ /* 0x000fe4000fffe0ff */
[----:B------:R-:W-:Y:S01]  /*5240*/  IMAD.U32 R11, RZ, RZ, UR8 ;  /* 0x00000008ff0b7e24 */ /* 0x000fe2000f8e00ff */
[----:B------:R-:W-:Y:S01]  /*5250*/  @!P0 R2UR UR30, R10 ;  /* 0x000000000a1e82ca */ /* 0x000fe200000e0000 */
[----:B------:R-:W-:Y:S01]  /*5260*/  UMOV UR35, UR43 ;  /* 0x0000002b00237c82 */ /* 0x000fe20008000000 */
[----:B------:R-:W-:Y:S02]  /*5270*/  @!UP4 UIADD3 UR26, UPT, UPT, UR42, 0x40, URZ ;  /* 0x000000402a1ac890 */ /* 0x000fe4000fffe0ff */
[----:B------:R-:W-:Y:S01]  /*5280*/  @!P0 R2UR UR31, R11 ;  /* 0x000000000b1f82ca */ /* 0x000fe200000e0000 */
[----:B------:R-:W-:Y:S01]  /*5290*/  UMOV UR27, UR43 ;  /* 0x0000002b001b7c82 */ /* 0x000fe20008000000 */
[----:B------:R-:W-:Y:S02]  /*52a0*/  @!UP4 UIADD3 UR18, UPT, UPT, UR42, 0x60, URZ ;  /* 0x000000602a12c890 */ /* 0x000fe4000fffe0ff */
[----:B------:R-:W-:Y:S01]  /*52b0*/  @!UP4 UIADD3 UR16, UPT, UPT, UR5, 0x3400, URZ ;  /* 0x000034000510c890 */ /* 0x000fe2000fffe0ff */
[----:B------:R-:W-:Y:S01]  /*52c0*/  UMOV UR19, UR43 ;  /* 0x0000002b00137c82 */ /* 0x000fe20008000000 */
[----:B------:R-:W-:Y:S02]  /*52d0*/  @!UP4 UIADD3 UR10, UPT, UPT, UR42, 0x80, URZ ;  /* 0x000000802a0ac890 */ /* 0x000fe4000fffe0ff */
[----:B------:R-:W-:Y:S01]  /*52e0*/  @!UP4 UIADD3 UR8, UPT, UPT, UR5, 0x4400, URZ ;  /* 0x000044000508c890 */ /* 0x000fe2000fffe0ff */
[----:B------:R-:W-:Y:S01]  /*52f0*/  UMOV UR9, UR41 ;  /* 0x0000002900097c82 */ /* 0x000fe20008000000 */
[----:B------:R-:W-:Y:S03]  /*5300*/  UMOV UR11, UR43 ;  /* 0x0000002b000b7c82 */ /* 0x000fe60008000000 */
[----:B------:R-:W-:Y:S01]  /*5310*/  @!UP1 UTMALDG.3D [UR40], [UR30], desc[UR22] ;  /* 0x000016281e0095b4 */ /* 0x000fe20008011000 */
[----:B------:R-:W-:Y:S01]  /*5320*/  VOTEU.ALL UP1, P0 ;  /* 0x0000000000ff7886 */ /* 0x000fe20000020000 */
[----:B------:R1:W-:Y:S01]  /*5330*/  @!UP3 UTMALDG.3D [UR32], [UR30], desc[UR22] ;  /* 0x000016201e00b5b4 */ /* 0x0003e20008011000 */
[----:B------:R2:W-:Y:S01]  /*5340*/  @!UP2 UTMALDG.3D [UR24], [UR30], desc[UR22] ;  /* 0x000016181e00a5b4 */ /* 0x0005e20008011000 */
[----:B------:R-:W-:Y:S02]  /*5350*/  VOTEU.ALL UP2, P0 ;  /* 0x0000000000ff7886 */ /* 0x000fe40000040000 */
[----:B------:R2:W-:Y:S03]  /*5360*/  @!UP1 UTMALDG.3D [UR16], [UR30], desc[UR22] ;  /* 0x000016101e0095b4 */ /* 0x0005e60008011000 */
[----:B------:R2:W-:Y:S01]  /*5370*/  @!UP2 UTMALDG.3D [UR8], [UR30], desc[UR22] ;  /* 0x000016081e00a5b4 */ /* 0x0005e20008011000 */
[----:B------:R2:W-:Y:S01]  /*5380*/  @!P0 SYNCS.ARRIVE.TRANS64.RED.A0TR RZ, [UR13+0x1a0], R25 ;  /* 0x0001a019ffff89a7 */ /* 0x0005e2000830040d */
[C---:B------:R-:W-:Y:S04]  /*5390*/  ISETP.NE.AND P0, PT, R28.reuse, 0x2, PT ;  /* 0x000000021c00780c */ /* 0x040fe80003f05270 */
[----:B------:R-:W-:Y:S02]  /*53a0*/  SEL R0, RZ, 0x1, P0 ;  /* 0x00000001ff007807 */ /* 0x000fe40000000000 */
[----:B------:R-:W-:Y:S02]  /*53b0*/  SEL R28, R28, RZ, P0 ;  /* 0x000000ff1c1c7207 */ /* 0x000fe40000000000 */
[----:B------:R-:W-:Y:S02]  /*53c0*/  LOP3.LUT R27, R27, R0, RZ, 0x3c, !PT ;  /* 0x000000001b1b7212 */ /* 0x000fe400078e3cff */
[----:B-1----:R-:W-:Y:S01]  /*53d0*/  @P4 R2UR UR36, R26 ;  /* 0x000000001a2442ca */ /* 0x002fe200000e0000 */
[----:B------:R-:W-:Y:S01]  /*53e0*/  SYNCS.ARRIVE.TRANS64.RED.A1T0 RZ, [UR21], RZ ;  /* 0x000000ffffff79a7 */ /* 0x000fe20008100415 */
[----:B------:R-:W-:Y:S04]  /*53f0*/  UIADD3 UR21, UPT, UPT, UR6, 0x1, URZ ;  /* 0x0000000106157890 */ /* 0x000fe8000fffe0ff */
[----:B------:R-:W-:Y:S04]  /*5400*/  UISETP.NE.AND UP1, UPT, UR21, 0x2, UPT ;  /* 0x000000021500788c */ /* 0x000fe8000bf25270 */
[----:B------:R-:W-:Y:S02]  /*5410*/  USEL UR13, URZ, 0x1, UP1 ;  /* 0x00000001ff0d7887 */ /* 0x000fe40008800000 */
[----:B------:R-:W-:Y:S02]  /*5420*/  USEL UR6, UR21, URZ, UP1 ;  /* 0x000000ff15067287 */ /* 0x000fe40008800000 */
[----:B------:R-:W-:Y:S02]  /*5430*/  UPLOP3.LUT UP1, UPT, UPT, UPT, UPT, 0x80, 0x8 ;  /* 0x000000000008789c */ /* 0x000fe40003f2f070 */
[----:B------:R-:W-:Y:S01]  /*5440*/  LOP3.LUT R29, R29, UR13, RZ, 0x3c, !PT ;  /* 0x0000000d1d1d7c12 */ /* 0x000fe2000f8e3cff */
[----:B--2---:R-:W-:Y:S08]  /*5450*/  @P4 BRA `(.L_x_98) ;  /* 0xfffffff400304947 */ /* 0x004ff0000383ffff */
[----:B------:R-:W-:Y:S01]  /*5460*/  UIADD3 UR5, UPT, UPT, UR4, 0x1b0, URZ ;  /* 0x000001b004057890 */ /* 0x000fe2000fffe0ff */
[----:B------:R-:W-:-:S03]  /*5470*/  SHF.L.U32 R3, R29, 0x1f, RZ ;  /* 0x0000001f1d037819 */ /* 0x000fc600000006ff */
[----:B------:R-:W-:-:S09]  /*5480*/  ULEA UR4, UR6, UR5, 0x3 ;  /* 0x0000000506047291 */ /* 0x000fd2000f8e18ff */
[----:B------:R-:W1:Y:S02]  /*5490*/  SYNCS.PHASECHK.TRANS64.TRYWAIT P0, [UR4], R3 ;  /* 0x00000003ff0075a7 */ /* 0x000e640008001104 */
[----:B-1----:R-:W-:Y:S05]  /*54a0*/  @!P0 BRA `(.L_x_99) ;  /* 0x0000004000cc8947 */ /* 0x002fea0003800000 */
.L_x_205:
[----:B------:R-:W-:-:S04]  /*54b0*/  UIADD3 UR6, UPT, UPT, UR6, 0x1, URZ ;  /* 0x0000000106067890 */ /* 0x000fc8000fffe0ff */
[----:B------:R-:W-:-:S04]  /*54c0*/  UISETP.NE.AND UP0, UPT, UR6, 0x2, UPT ;  /* 0x000000020600788c */ /* 0x000fc8000bf05270 */
[----:B------:R-:W-:Y:S02]  /*54d0*/  USEL UR4, URZ, 0x1, UP0 ;  /* 0x00000001ff047887 */ /* 0x000fe40008000000 */
[----:B------:R-:W-:-:S04]  /*54e0*/  USEL UR6, UR6, URZ, UP0 ;  /* 0x000000ff06067287 */ /* 0x000fc80008000000 */
[----:B------:R-:W-:Y:S01]  /*54f0*/  ULEA UR6, UR6, UR5, 0x3 ;  /* 0x0000000506067291 */ /* 0x000fe2000f8e18ff */
[----:B-1----:R-:W-:-:S04]  /*5500*/  LOP3.LUT R3, R29, UR4, RZ, 0x3c, !PT ;  /* 0x000000041d037c12 */ /* 0x002fc8000f8e3cff */
[----:B------:R-:W-:Y:S01]  /*5510*/  SHF.L.U32 R3, R3, 0x1f, RZ ;  /* 0x0000001f03037819 */ /* 0x000fe200000006ff */
[----:B------:R-:W-:-:S07]  /*5520*/  IMAD.U32 R0, RZ, RZ, UR6 ;  /* 0x00000006ff007e24 */ /* 0x000fce000f8e00ff */
.L_x_100:
[----:B-1----:R1:W2:Y:S02]  /*5530*/  SYNCS.PHASECHK.TRANS64.TRYWAIT P0, [R0+URZ], R3 ;  /* 0x00000003000075a7 */ /* 0x0022a400080011ff */
[----:B--2---:R-:W-:Y:S05]  /*5540*/  @!P0 NANOSLEEP.SYNCS 0x989680 ;  /* 0x009896800000895d */ /* 0x004fea0003900000 */
[----:B------:R-:W2:Y:S02]  /*5550*/  @!P0 SYNCS.PHASECHK.TRANS64 P0, [R0+URZ], R3 ;  /* 0x00000003000085a7 */ /* 0x000ea400080010ff */
[----:B--2---:R-:W-:Y:S05]  /*5560*/  @P0 EXIT ;  /* 0x000000000000094d */ /* 0x004fea0003800000 */
[----:B------:R-:W-:Y:S05]  /*5570*/  BRA `(.L_x_100) ;  /* 0xfffffffc00ec7947 */ /* 0x000fea000383ffff */
.L_x_90:
[----:B------:R-:W-:-:S06]  /*5580*/  UISETP.GE.AND UP1, UPT, UR8, 0x4, UPT ;  /* 0x000000040800788c */ /* 0x000fcc000bf26270 */
[----:B------:R-:W-:-:S13]  /*5590*/  PLOP3.LUT P0, PT, PT, PT, UP1, 0x80, 0x8 ;  /* 0x000000000008781c */ /* 0x000fda0003f0f018 */
[----:B------:R-:W-:Y:S05]  /*55a0*/  @!P0 EXIT ;  /* 0x000000000000894d */ /* 0x000fea0003800000 */
[----:B------:R-:W-:Y:S01]  /*55b0*/  BAR.SYNC.DEFER_BLOCKING 0x6, 0xa0 ;  /* 0x0182800000007b1d */ /* 0x000fe20000010000 */
[C---:B------:R-:W-:Y:S01]  /*55c0*/  IMAD.SHL.U32 R7, R218.reuse, 0x20, RZ ;  /* 0x00000020da077824 */ /* 0x040fe200078e00ff */
[C---:B------:R-:W-:Y:S01]  /*55d0*/  LOP3.LUT P0, RZ, R218.reuse, 0x4, RZ, 0xc0, !PT ;  /* 0x00000004daff7812 */ /* 0x040fe2000780c0ff */
[C---:B------:R-:W-:Y:S01]  /*55e0*/  IMAD.SHL.U32 R210, R218.reuse, 0x10, RZ ;  /* 0x00000010dad27824 */ /* 0x040fe200078e00ff */
[----:B------:R-:W-:Y:S01]  /*55f0*/  CS2R R214, SRZ ;  /* 0x0000000000d67805 */ /* 0x000fe2000001ff00 */
[C---:B------:R-:W-:Y:S01]  /*5600*/  IMAD.SHL.U32 R5, R218.reuse, 0x4, RZ ;  /* 0x00000004da057824 */ /* 0x040fe200078e00ff */
[----:B------:R-:W-:Y:S02]  /*5610*/  UMOV UR40, 0x400 ;  /* 0x0000040000287882 */ /* 0x000fe40000000000 */
[----:B------:R-:W1:Y:S01]  /*5620*/  LDC R209, c[0x0][0x370] ;  /* 0x0000dc00ffd17b82 */ /* 0x000e620000000800 */
[----:B------:R-:W-:Y:S01]  /*5630*/  ULEA UR40, UR37, UR40, 0x18 ;  /* 0x0000002825287291 */ /* 0x000fe2000f8ec0ff */
[----:B------:R-:W-:Y:S01]  /*5640*/  LOP3.LUT R0, R7, 0xc0, RZ, 0xc0, !PT ;  /* 0x000000c007007812 */ /* 0x000fe200078ec0ff */
[----:B------:R-:W-:Y:S01]  /*5650*/  IMAD.U32 R2, R218, 0x10000, RZ ;  /* 0x00010000da027824 */ /* 0x000fe200078e00ff */
[----:B------:R-:W-:Y:S01]  /*5660*/  LOP3.LUT R210, R210, 0x600, RZ, 0xc0, !PT ;  /* 0x00000600d2d27812 */ /* 0x000fe200078ec0ff */
[----:B------:R-:W-:Y:S01]  /*5670*/  IMAD.MOV.U32 R217, RZ, RZ, 0x10 ;  /* 0x00000010ffd97424 */ /* 0x000fe200078e00ff */
[----:B------:R-:W-:Y:S01]  /*5680*/  LOP3.LUT R5, R0, 0x18, R5, 0xf8, !PT ;  /* 0x0000001800057812 */ /* 0x000fe200078ef805 */
[----:B------:R-:W-:Y:S01]  /*5690*/  IMAD.MOV.U32 R216, RZ, RZ, 0x1 ;  /* 0x00000001ffd87424 */ /* 0x000fe200078e00ff */
[----:B------:R-:W2:Y:S01]  /*56a0*/  LDC R94, c[0x0][0xb0c] ;  /* 0x0002c300ff5e7b82 */ /* 0x000ea20000000800 */
[----:B------:R-:W-:Y:S01]  /*56b0*/  SHF.R.U32.HI R0, RZ, 0x1, R218 ;  /* 0x00000001ff007819 */ /* 0x000fe200000116da */
[----:B------:R-:W-:Y:S01]  /*56c0*/  IMAD.MOV.U32 R96, RZ, RZ, RZ ;  /* 0x000000ffff607224 */ /* 0x000fe200078e00ff */
[--C-:B------:R-:W-:Y:S01]  /*56d0*/  LOP3.LUT R210, R210, 0x20, R7.reuse, 0xf8, !PT ;  /* 0x00000020d2d27812 */ /* 0x100fe200078ef807 */
[----:B------:R-:W-:Y:S01]  /*56e0*/  IMAD.MOV.U32 R220, RZ, RZ, RZ ;  /* 0x000000ffffdc7224 */ /* 0x000fe200078e00ff */
[----:B------:R-:W-:Y:S01]  /*56f0*/  LOP3.LUT R2, R2, 0x600000, RZ, 0xc0, !PT ;  /* 0x0060000002027812 */ /* 0x000fe200078ec0ff */
[----:B------:R-:W-:Y:S01]  /*5700*/  IMAD.MOV.U32 R213, RZ, RZ, RZ ;  /* 0x000000ffffd57224 */ /* 0x000fe200078e00ff */
[----:B------:R-:W-:Y:S01]  /*5710*/  LOP3.LUT R5, R5, 0x8, R0, 0x78, !PT ;  /* 0x0000000805057812 */ /* 0x000fe200078e7800 */
[----:B------:R-:W4:Y:S01]  /*5720*/  LDC R207, c[0x0][0xb20] ;  /* 0x0002c800ffcf7b82 */ /* 0x000f220000000800 */
[----:B------:R-:W3:Y:S01]  /*5730*/  LDS R3, [UR40+0x280] ;  /* 0x00028028ff037984 */ /* 0x000ee20008000800 */
[----:B------:R-:W-:Y:S01]  /*5740*/  LOP3.LUT R210, R210, 0x100, R7, 0xf8, !PT ;  /* 0x00000100d2d27812 */ /* 0x000fe200078ef807 */
[----:B------:R-:W1:Y:S01]  /*5750*/  LDCU.64 UR48, c[0x0][0x348] ;  /* 0x00006900ff3077ac */ /* 0x000e620008000a00 */
[----:B------:R-:W-:-:S02]  /*5760*/  LOP3.LUT R218, R218, 0x60, RZ, 0xc0, !PT ;  /* 0x00000060dada7812 */ /* 0x000fc400078ec0ff */
[----:B------:R-:W-:Y:S01]  /*5770*/  LOP3.LUT R210, R210, R5, RZ, 0xfc, !PT ;  /* 0x00000005d2d27212 */ /* 0x000fe200078efcff */
[----:B------:R-:W1:Y:S01]  /*5780*/  LDCU.64 UR38, c[0x0][0x888] ;  /* 0x00011100ff2677ac */ /* 0x000e620008000a00 */
[----:B------:R-:W1:Y:S01]  /*5790*/  LDC R93, c[0x0][0xb30] ;  /* 0x0002cc00ff5d7b82 */ /* 0x000e620000000800 */
[----:B------:R-:W-:Y:S01]  /*57a0*/  SEL R217, R217, 0xfffffff0, !P0 ;  /* 0xfffffff0d9d97807 */ /* 0x000fe20004000000 */
[----:B------:R-:W-:Y:S01]  /*57b0*/  UIADD3 UR43, UPT, UPT, UR40, 0x400, URZ ;  /* 0x00000400282b7890 */ /* 0x000fe2000fffe0ff */
[----:B------:R-:W-:Y:S01]  /*57c0*/  UMOV UR42, URZ ;  /* 0x000000ff002a7c82 */ /* 0x000fe20008000000 */
[----:B------:R-:W-:-:S04]  /*57d0*/  UMOV UR41, URZ ;  /* 0x000000ff00297c82 */ /* 0x000fc80008000000 */
[----:B------:R-:W1:Y:S08]  /*57e0*/  LDC.64 R192, c[0x0][0xb10] ;  /* 0x0002c400ffc07b82 */ /* 0x000e700000000a00 */
[----:B------:R-:W1:Y:S08]  /*57f0*/  LDC.64 R90, c[0x0][0xb18] ;  /* 0x0002c600ff5a7b82 */ /* 0x000e700000000a00 */
[----:B------:R-:W1:Y:S08]  /*5800*/  LDC.64 R188, c[0x0][0x888] ;  /* 0x00022200ffbc7b82 */ /* 0x000e700000000a00 */
[----:B------:R-:W1:Y:S01]  /*5810*/  LDC.64 R88, c[0x0][0xb28] ;  /* 0x0002ca00ff587b82 */ /* 0x000e620000000a00 */
[----:B---3--:R-:W-:-:S07]  /*5820*/  IMAD.IADD R2, R3, 0x1, R2 ;  /* 0x0000000103027824 */ /* 0x008fce00078e0202 */
[----:B------:R-:W3:Y:S08]  /*5830*/  LDC.64 R190, c[0x0][0x890] ;  /* 0x00022400ffbe7b82 */ /* 0x000ef00000000a00 */
[----:B------:R-:W1:Y:S08]  /*5840*/  LDC.64 R186, c[0x0][0x8b0] ;  /* 0x00022c00ffba7b82 */ /* 0x000e700000000a00 */
[----:B------:R-:W1:Y:S08]  /*5850*/  LDC.64 R184, c[0x0][0x8a8] ;  /* 0x00022a00ffb87b82 */ /* 0x000e700000000a00 */
[----:B--2-4-:R-:W1:Y:S02]  /*5860*/  LDC R208, c[0x0][0x374] ;  /* 0x0000dd00ffd07b82 */ /* 0x014e640000000800 */
.L_x_124:
[----:B------:R-:W-:Y:S02]  /*5870*/  LEA R0, R220, UR40, 0x3 ;  /* 0x00000028dc007c11 */ /* 0x000fe4000f8e18ff */
[----:B------:R-:W-:Y:S02]  /*5880*/  SHF.L.U32 R3, R214, 0x1f, RZ ;  /* 0x0000001fd6037819 */ /* 0x000fe400000006ff */
[----:B------:R-:W-:Y:S02]  /*5890*/  LEA R16, R220, UR40, 0x4 ;  /* 0x00000028dc107c11 */ /* 0x000fe4000f8e20ff */
[----:B------:R-:W2:Y:S02]  /*58a0*/  SYNCS.PHASECHK.TRANS64.TRYWAIT P0, [R0+URZ+0x1d0], R3 ;  /* 0x0001d003000075a7 */ /* 0x000ea400080011ff */
[----:B-12---:R-:W-:Y:S05]  /*58b0*/  @!P0 BRA `(.L_x_101) ;  /* 0x0000003c00e08947 */ /* 0x006fea0003800000 */
.L_x_206:
[----:B------:R-:W4:Y:S01]  /*58c0*/  LDC.64 R14, c[0x0][0xb10] ;  /* 0x0002c400ff0e7b82 */ /* 0x000f220000000a00 */
[----:B------:R-:W3:Y:S01]  /*58d0*/  LDS.128 R16, [R16+0x260] ;  /* 0x0002600010107984 */ /* 0x000ee20000000c00 */
[----:B-1----:R-:W-:Y:S01]  /*58e0*/  ISETP.NE.AND P1, PT, R93, 0x1, PT ;  /* 0x000000015d00780c */ /* 0x002fe20003f25270 */
[----:B--2---:R-:W-:Y:S01]  /*58f0*/  VIADD R0, R0, 0x1e0 ;  /* 0x000001e000007836 */ /* 0x004fe20000000000 */
[----:B------:R-:W-:Y:S04]  /*5900*/  ISETP.GE.AND P0, PT, R92, 0x1, PT ;  /* 0x000000015c00780c */ /* 0x000fe80003f06270 */
[----:B------:R-:W1:Y:S01]  /*5910*/  LDC.64 R12, c[0x0][0xb18] ;  /* 0x0002c600ff0c7b82 */ /* 0x000e620000000a00 */
[----:B------:R-:W-:Y:S01]  /*5920*/  PRMT R0, RZ, 0x654, R0 ;  /* 0x00000654ff007816 */ /* 0x000fe20000000000 */
[----:B------:R-:W-:Y:S01]  /*5930*/  @!PT LDS RZ, [RZ] ;  /* 0x00000000fffff984 */ /* 0x000fe20000000800 */
[----:B------:R-:W-:Y:S01]  /*5940*/  @!PT LDS RZ, [RZ] ;  /* 0x00000000fffff984 */ /* 0x000fe20000000800 */
[----:B------:R-:W-:Y:S01]  /*5950*/  @!PT LDS RZ, [RZ] ;  /* 0x00000000fffff984 */ /* 0x000fe20000000800 */
[----:B------:R-:W-:Y:S01]  /*5960*/  @!PT LDS RZ, [RZ] ;  /* 0x00000000fffff984 */ /* 0x000fe20000000800 */
[----:B------:R2:W-:Y:S06]  /*5970*/  MEMBAR.ALL.CTA ;  /* 0x0000000000007992 */ /* 0x0005ec0000008000 */
[----:B--2---:R-:W2:Y:S01]  /*5980*/  FENCE.VIEW.ASYNC.S ;  /* 0x00000000000073c6 */ /* 0x004ea20000000000 */
[----:B------:R-:W1:Y:S08]  /*5990*/  @!P1 LDC R11, c[0x0][0xb20] ;  /* 0x0002c800ff0b9b82 */ /* 0x000e700000000800 */
[----:B------:R-:W1:Y:S01]  /*59a0*/  @!P1 LDC R10, c[0x0][0xb0c] ;  /* 0x0002c300ff0a9b82 */ /* 0x000e620000000800 */
[----:B--2---:R2:W-:Y:S01]  /*59b0*/  SYNCS.ARRIVE.TRANS64.RED.A1T0 RZ, [R0+URZ], RZ ;  /* 0x000000ff00ff79a7 */ /* 0x0045e200081004ff */
[----:B---3--:R-:W-:Y:S04]  /*59c0*/  LOP3.LUT P4, RZ, R18, 0x1, RZ, 0xc0, !PT ;  /* 0x0000000112ff7812 */ /* 0x008fe8000788c0ff */
[----:B------:R-:W-:Y:S09]  /*59d0*/  P2R R219, PR, RZ, 0x10 ;  /* 0x00000010ffdb7803 */ /* 0x000ff20000000000 */
[----:B------:R-:W-:Y:S02]  /*59e0*/  @P4 MOV R97, R16 ;  /* 0x0000001000614202 */ /* 0x000fe40000000f00 */
[----:B------:R-:W-:Y:S01]  /*59f0*/  @P4 LOP3.LUT R95, R17, 0xffff, RZ, 0xc0, !PT ;  /* 0x0000ffff115f4812 */ /* 0x000fe200078ec0ff */
[----:B--2-4-:R-:W-:Y:S06]  /*5a00*/  @!P0 BRA `(.L_x_102) ;  /* 0x0000000000a48947 */ /* 0x014fec0003800000 */
[----:B------:R-:W-:Y:S01]  /*5a10*/  IMAD.HI.U32 R22, R208, R91, RZ ;  /* 0x0000005bd0167227 */ /* 0x000fe200078e00ff */
[----:B------:R-:W-:Y:S02]  /*5a20*/  ISETP.NE.AND P0, PT, R90, 0x1, PT ;  /* 0x000000015a00780c */ /* 0x000fe40003f05270 */
[----:B------:R-:W-:Y:S01]  /*5a30*/  ISETP.NE.AND P2, PT, R92, 0x1, PT ;  /* 0x000000015c00780c */ /* 0x000fe20003f45270 */
[-C--:B------:R-:W-:Y:S01]  /*5a40*/  IMAD.HI.U32 R20, R209, R192.reuse, RZ ;  /* 0x000000c0d1147227 */ /* 0x080fe200078e00ff */
[----:B------:R-:W-:Y:S02]  /*5a50*/  SHF.R.U32.HI R21, RZ, R207, R22 ;  /* 0x000000cfff157219 */ /* 0x000fe40000011616 */
[----:B------:R-:W-:Y:S01]  /*5a60*/  ISETP.NE.AND P3, PT, R94, 0x1, PT ;  /* 0x000000015e00780c */ /* 0x000fe20003f65270 */
[----:B------:R-:W-:Y:S01]  /*5a70*/  IMAD.HI.U32 R26, R95, R91, RZ ;  /* 0x0000005b5f1a7227 */ /* 0x000fe200078e00ff */
[----:B------:R-:W-:Y:S02]  /*5a80*/  SHF.R.U32.HI R20, RZ, R193, R20 ;  /* 0x000000c1ff147219 */ /* 0x000fe40000011614 */
[----:B------:R-:W-:Y:S01]  /*5a90*/  SEL R3, R208, R21, !P0 ;  /* 0x00000015d0037207 */ /* 0x000fe20004000000 */
[----:B------:R-:W-:Y:S01]  /*5aa0*/  IMAD.HI.U32 R24, R97, R192, RZ ;  /* 0x000000c061187227 */ /* 0x000fe200078e00ff */
[----:B------:R-:W-:Y:S03]  /*5ab0*/  SEL R7, R209, R20, !P3 ;  /* 0x00000014d1077207 */ /* 0x000fe60005800000 */
[-C--:B------:R-:W-:Y:S01]  /*5ac0*/  IMAD.HI.U32 R20, R3, R88.reuse, RZ ;  /* 0x0000005803147227 */ /* 0x080fe200078e00ff */
[----:B------:R-:W-:Y:S03]  /*5ad0*/  SHF.R.U32.HI R24, RZ, R193, R24 ;  /* 0x000000c1ff187219 */ /* 0x000fe60000011618 */
[----:B------:R-:W-:Y:S01]  /*5ae0*/  IMAD.HI.U32 R22, R7, R88, RZ ;  /* 0x0000005807167227 */ /* 0x000fe200078e00ff */
[----:B------:R-:W-:Y:S02]  /*5af0*/  @P2 SHF.R.U32.HI R3, RZ, R89, R20 ;  /* 0x00000059ff032219 */ /* 0x000fe40000011614 */
[----:B------:R-:W-:Y:S02]  /*5b00*/  SHF.R.U32.HI R20, RZ, R207, R26 ;  /* 0x000000cfff147219 */ /* 0x000fe4000001161a */
[----:B------:R-:W-:Y:S01]  /*5b10*/  @P2 SHF.R.U32.HI R7, RZ, R89, R22 ;  /* 0x00000059ff072219 */ /* 0x000fe20000011616 */
[C---:B------:R-:W-:Y:S01]  /*5b20*/  IMAD R4, R92.reuse, R3, RZ ;  /* 0x000000035c047224 */ /* 0x040fe200078e02ff */
[----:B------:R-:W-:Y:S02]  /*5b30*/  SEL R5, R95, R20, !P0 ;  /* 0x000000145f057207 */ /* 0x000fe40004000000 */
[----:B------:R-:W-:Y:S01]  /*5b40*/  SEL R3, R97, R24, !P3 ;  /* 0x0000001861037207 */ /* 0x000fe20005800000 */
[----:B------:R-:W-:Y:S01]  /*5b50*/  IMAD R6, R92, R7, RZ ;  /* 0x000000075c067224 */ /* 0x000fe200078e02ff */
[C---:B------:R-:W-:Y:S01]  /*5b60*/  ISETP.GE.AND P0, PT, R5.reuse, R4, PT ;  /* 0x000000040500720c */ /* 0x040fe20003f06270 */
[----:B------:R-:W-:Y:S03]  /*5b70*/  IMAD.HI.U32 R8, R5, R88, RZ ;  /* 0x0000005805087227 */ /* 0x000fe600078e00ff */
[----:B------:R-:W-:Y:S01]  /*5b80*/  ISETP.GE.OR P0, PT, R3, R6, P0 ;  /* 0x000000060300720c */ /* 0x000fe20000706670 */
[----:B------:R-:W-:Y:S01]  /*5b90*/  IMAD.MOV R6, RZ, RZ, -R3 ;  /* 0x000000ffff067224 */ /* 0x000fe200078e0a03 */
[-C--:B------:R-:W-:Y:S03]  /*5ba0*/  SHF.R.U32.HI R8, RZ, R89.reuse, R8 ;  /* 0x00000059ff087219 */ /* 0x080fe60000011608 */
[----:B------:R-:W-:Y:S01]  /*5bb0*/  IMAD R97, R94, R6, R97 ;  /* 0x000000065e617224 */ /* 0x000fe200078e0261 */
[----:B------:R-:W-:Y:S05]  /*5bc0*/  SEL R9, R5, R8, !P2 ;  /* 0x0000000805097207 */ /* 0x000fea0005000000 */
[----:B------:R-:W-:Y:S02]  /*5bd0*/  IMAD.MOV R8, RZ, RZ, -R9 ;  /* 0x000000ffff087224 */ /* 0x000fe400078e0a09 */
[C---:B------:R-:W-:Y:S04]  /*5be0*/  @!P0 IMAD.HI.U32 R4, R3.reuse, R88, RZ ;  /* 0x0000005803048227 */ /* 0x040fe800078e00ff */
[----:B------:R-:W-:Y:S01]  /*5bf0*/  IMAD R8, R92, R8, R5 ;  /* 0x000000085c087224 */ /* 0x000fe200078e0205 */
[----:B------:R-:W-:Y:S04]  /*5c00*/  @!P0 SHF.R.U32.HI R4, RZ, R89, R4 ;  /* 0x00000059ff048219 */ /* 0x000fe80000011604 */
[----:B------:R-:W-:Y:S02]  /*5c10*/  @!P0 SEL R0, R3, R4, !P2 ;  /* 0x0000000403008207 */ /* 0x000fe40005000000 */
[----:B------:R-:W-:Y:S02]  /*5c20*/  IADD3 R4, PT, PT, -R5, RZ, RZ ;  /* 0x000000ff05047210 */ /* 0x000fe40007ffe1ff */
[----:B------:R-:W-:Y:S01]  /*5c30*/  @!P0 IADD3 R9, PT, PT, R9, -R0, RZ ;  /* 0x8000000009098210 */ /* 0x000fe20007ffe0ff */
[----:B------:R-:W-:Y:S02]  /*5c40*/  @!P0 IMAD R0, R7, R8, R0 ;  /* 0x0000000807008224 */ /* 0x000fe400078e0200 */
[----:B------:R-:W-:Y:S02]  /*5c50*/  IMAD R95, R90, R4, R95 ;  /* 0x000000045a5f7224 */ /* 0x000fe400078e025f */
[----:B------:R-:W-:Y:S02]  /*5c60*/  @!P0 IMAD R5, R9, R92, R3 ;  /* 0x0000005c09058224 */ /* 0x000fe400078e0203 */
[----:B------:R-:W-:Y:S04]  /*5c70*/  @!P0 IMAD.MOV.U32 R3, RZ, RZ, R0 ;  /* 0x000000ffff038224 */ /* 0x000fe800078e0000 */
[----:B------:R-:W-:Y:S02]  /*5c80*/  IMAD R97, R3, R94, R97 ;  /* 0x0000005e03617224 */ /* 0x000fe400078e0261 */
[----:B------:R-:W-:Y:S07]  /*5c90*/  IMAD R95, R5, R90, R95 ;  /* 0x0000005a055f7224 */ /* 0x000fee00078e025f */
.L_x_102:
[----:B-1----:R-:W-:Y:S01]  /*5ca0*/  @!P1 IMAD.HI.U32 R4, R95, R13, RZ ;  /* 0x0000000d5f049227 */ /* 0x002fe200078e00ff */
[----:B------:R-:W-:Y:S01]  /*5cb0*/  @!P1 ISETP.NE.AND P0, PT, R12, 0x1, PT ;  /* 0x000000010c00980c */ /* 0x000fe20003f05270 */
[----:B------:R-:W-:Y:S01]  /*5cc0*/  ULOP3.LUT UP0, URZ, UR43, 0x1b0, URZ, 0xc0, !UPT ;  /* 0x000001b02bff7892 */ /* 0x000fe2000f80c0ff */
[----:B------:R-:W-:Y:S01]  /*5cd0*/  @!P1 ISETP.NE.AND P2, PT, R10, 0x1, PT ;  /* 0x000000010a00980c */ /* 0x000fe20003f45270 */
[----:B------:R-:W-:Y:S01]  /*5ce0*/  @!P1 IMAD.HI.U32 R0, R97, R14, RZ ;  /* 0x0000000e61009227 */ /* 0x000fe200078e00ff */
[----:B------:R-:W-:Y:S02]  /*5cf0*/  @!P1 SHF.R.U32.HI R4, RZ, R11, R4 ;  /* 0x0000000bff049219 */ /* 0x000fe40000011604 */
[----:B------:R-:W-:Y:S01]  /*5d00*/  @P4 SHF.R.U32.HI R212, RZ, 0x10, R17 ;  /* 0x00000010ffd44819 */ /* 0x000fe20000011611 */
[----:B------:R-:W-:Y:S01]  /*5d10*/  VIADD R220, R220, 0x1 ;  /* 0x00000001dcdc7836 */ /* 0x000fe20000000000 */
[----:B------:R-:W-:Y:S02]  /*5d20*/  @!P1 SHF.R.U32.HI R0, RZ, R15, R0 ;  /* 0x0000000fff009219 */ /* 0x000fe40000011600 */
[----:B------:R-:W-:Y:S02]  /*5d30*/  @!P1 SEL R3, R95, R4, !P0 ;  /* 0x000000045f039207 */ /* 0x000fe40004000000 */
[----:B------:R-:W-:Y:S05]  /*5d40*/  @!P1 SEL R4, R97, R0, !P2 ;  /* 0x0000000061049207 */ /* 0x000fea0005000000 */
[----:B------:R-:W-:Y:S02]  /*5d50*/  @!P1 IMAD.IADD R0, R3, 0x1, -R4 ;  /* 0x0000000103009824 */ /* 0x000fe400078e0a04 */
[----:B------:R-:W-:Y:S02]  /*5d60*/  @!P1 IMAD.IADD R3, R4, 0x1, -R3 ;  /* 0x0000000104039824 */ /* 0x000fe400078e0a03 */
[----:B------:R-:W-:Y:S02]  /*5d70*/  @!P1 IMAD R97, R0, R10, R97 ;  /* 0x0000000a00619224 */ /* 0x000fe400078e0261 */
[----:B------:R-:W-:Y:S01]  /*5d80*/  @!P1 IMAD R95, R3, R12, R95 ;  /* 0x0000000c035f9224 */ /* 0x000fe200078e025f */
[----:B------:R-:W-:Y:S06]  /*5d90*/  BRA.U !UP0, `(.L_x_103) ;  /* 0x00000001087c7547 */ /* 0x000fec000b800000 */
[----:B------:R-:W1:Y:S01]  /*5da0*/  LDCU.64 UR8, c[0x4][0x80] ;  /* 0x01001000ff0877ac */ /* 0x000e620008000a00 */
[----:B------:R-:W-:Y:S01]  /*5db0*/  MOV R16, 0x0 ;  /* 0x0000000000107802 */ /* 0x000fe20000000f00 */
[----:B------:R-:W-:Y:S02]  /*5dc0*/  HFMA2 R12, -RZ, RZ, 0, 5.9604644775390625e-08 ;  /* 0x00000001ff0c7431 */ /* 0x000fe400000001ff */
[----:B------:R-:W-:Y:S01]  /*5dd0*/  IMAD.MOV.U32 R8, RZ, RZ, 0x70 ;  /* 0x00000070ff087424 */ /* 0x000fe200078e00ff */
[----:B------:R2:W3:Y:S01]  /*5de0*/  LDC.64 R14, c[0x4][R16] ;  /* 0x01000000100e7b82 */ /* 0x0004e20000000a00 */
[----:B------:R-:W4:Y:S01]  /*5df0*/  LDCU.64 UR6, c[0x4][0x88] ;  /* 0x01001100ff0677ac */ /* 0x000f220008000a00 */
[----:B------:R-:W-:Y:S01]  /*5e00*/  IMAD.MOV.U32 R13, RZ, RZ, RZ ;  /* 0x000000ffff0d7224 */ /* 0x000fe200078e00ff */
[----:B------:R-:W2:Y:S01]  /*5e10*/  LDCU.64 UR4, c[0x4][0x8] ;  /* 0x01000100ff0477ac */ /* 0x000ea20008000a00 */
[----:B-1----:R-:W-:Y:S01]  /*5e20*/  MOV R5, UR9 ;  /* 0x0000000900057c02 */ /* 0x002fe20008000f00 */
[----:B------:R-:W-:Y:S01]  /*5e30*/  IMAD.U32 R4, RZ, RZ, UR8 ;  /* 0x00000008ff047e24 */ /* 0x000fe2000f8e00ff */
[----:B----4-:R-:W-:Y:S01]  /*5e40*/  MOV R7, UR7 ;  /* 0x0000000700077c02 */ /* 0x010fe20008000f00 */
[----:B------:R-:W-:Y:S01]  /*5e50*/  IMAD.U32 R6, RZ, RZ, UR6 ;  /* 0x00000006ff067e24 */ /* 0x000fe2000f8e00ff */
[----:B--2---:R-:W-:Y:S01]  /*5e60*/  MOV R11, UR5 ;  /* 0x00000005000b7c02 */ /* 0x004fe20008000f00 */
[----:B------:R-:W-:Y:S02]  /*5e70*/  IMAD.U32 R10, RZ, RZ, UR4 ;  /* 0x00000004ff0a7e24 */ /* 0x000fe4000f8e00ff */
[----:B------:R-:W-:Y:S07]  /*5e80*/  LEPC R20, `(.L_x_104) ;  /* 0x000000001014794e */ /* 0x000fee0000000000 */
[----:B---3-5:R-:W-:Y:S05]  /*5e90*/  CALL.ABS.NOINC R14 ;  /* 0x000000000e007343 */ /* 0x028fea0003c00000 */
.L_x_104:
[----:B------:R-:W1:Y:S01]  /*5ea0*/  LDCU.64 UR8, c[0x4][0x80] ;  /* 0x01001000ff0877ac */ /* 0x000e620008000a00 */
[----:B------:R-:W2:Y:S01]  /*5eb0*/  LDC.64 R16, c[0x4][R16] ;  /* 0x0100000010107b82 */ /* 0x000ea20000000a00 */
[----:B------:R-:W-:Y:S02]  /*5ec0*/  HFMA2 R12, -RZ, RZ, 0, 5.9604644775390625e-08 ;  /* 0x00000001ff0c7431 */ /* 0x000fe400000001ff */
[----:B------:R-:W-:Y:S02]  /*5ed0*/  IMAD.MOV.U32 R8, RZ, RZ, 0x70 ;  /* 0x00000070ff087424 */ /* 0x000fe400078e00ff */
[----:B------:R-:W-:Y:S01]  /*5ee0*/  IMAD.MOV.U32 R13, RZ, RZ, RZ ;  /* 0x000000ffff0d7224 */ /* 0x000fe200078e00ff */
[----:B------:R-:W3:Y:S01]  /*5ef0*/  LDCU.64 UR6, c[0x4][0x88] ;  /* 0x01001100ff0677ac */ /* 0x000ee20008000a00 */
[----:B------:R-:W4:Y:S01]  /*5f00*/  LDCU.64 UR4, c[0x4][0x8] ;  /* 0x01000100ff0477ac */ /* 0x000f220008000a00 */
[----:B-1----:R-:W-:Y:S02]  /*5f10*/  MOV R4, UR8 ;  /* 0x0000000800047c02 */ /* 0x002fe40008000f00 */
[----:B------:R-:W-:Y:S02]  /*5f20*/  MOV R5, UR9 ;  /* 0x0000000900057c02 */ /* 0x000fe40008000f00 */
[----:B---3--:R-:W-:Y:S01]  /*5f30*/  MOV R7, UR7 ;  /* 0x0000000700077c02 */ /* 0x008fe20008000f00 */
[----:B------:R-:W-:Y:S01]  /*5f40*/  IMAD.U32 R6, RZ, RZ, UR6 ;  /* 0x00000006ff067e24 */ /* 0x000fe2000f8e00ff */
[----:B----4-:R-:W-:Y:S01]  /*5f50*/  MOV R11, UR5 ;  /* 0x00000005000b7c02 */ /* 0x010fe20008000f00 */
[----:B------:R-:W-:Y:S02]  /*5f60*/  IMAD.U32 R10, RZ, RZ, UR4 ;  /* 0x00000004ff0a7e24 */ /* 0x000fe4000f8e00ff */
[----:B------:R-:W-:Y:S07]  /*5f70*/  LEPC R20, `(.L_x_103) ;  /* 0x000000001014794e */ /* 0x000fee0000000000 */
[----:B--2---:R-:W-:Y:S05]  /*5f80*/  CALL.ABS.NOINC R16 ;  /* 0x0000000010007343 */ /* 0x004fea0003c00000 */
.L_x_103:
[----:B------:R-:W-:Y:S01]  /*5f90*/  ISETP.NE.U32.AND P2, PT, R190, RZ, PT ;  /* 0x000000ffbe00720c */ /* 0x000fe20003f45070 */
[----:B------:R-:W-:Y:S01]  /*5fa0*/  UISETP.NE.AND UP1, UPT, UR44, URZ, UPT ;  /* 0x000000ff2c00728c */ /* 0x000fe2000bf25270 */
[----:B------:R-:W-:Y:S02]  /*5fb0*/  ISETP.NE.U32.AND P4, PT, R186, RZ, PT ;  /* 0x000000ffba00720c */ /* 0x000fe40003f85070 */
[----:B------:R-:W-:Y:S02]  /*5fc0*/  ISETP.NE.AND.EX P2, PT, R191, RZ, PT, P2 ;  /* 0x000000ffbf00720c */ /* 0x000fe40003f45320 */
[----:B------:R-:W-:Y:S02]  /*5fd0*/  PLOP3.LUT P1, PT, PT, PT, PT, 0x8, 0x80 ;  /* 0x000000000080781c */ /* 0x000fe40003f2e170 */
[----:B------:R-:W-:Y:S02]  /*5fe0*/  PLOP3.LUT P0, PT, PT, PT, UP1, 0x80, 0x8 ;  /* 0x000000000008781c */ /* 0x000fe40003f0f018 */
[----:B------:R-:W-:Y:S02]  /*5ff0*/  ISETP.NE.AND.EX P4, PT, R187, RZ, PT, P4 ;  /* 0x000000ffbb00720c */ /* 0x000fe40003f85340 */
[----:B------:R-:W1:Y:S09]  /*6000*/  @UP1 LDCU.64 UR4, c[0x0][0x888] ;  /* 0x00011100ff0417ac */ /* 0x000e720008000a00 */
[----:B------:R-:W-:Y:S01]  /*6010*/  @P0 PLOP3.LUT P1, PT, P2, PT, PT, 0x80, 0x8 ;  /* 0x000000000008081c */ /* 0x000fe2000172f070 */
[----:B-1----:R-:W-:Y:S04]  /*6020*/  @UP1 UISETP.NE.U32.AND UP0, UPT, UR4, URZ, UPT ;  /* 0x000000ff0400128c */ /* 0x002fe8000bf05070 */
[----:B------:R-:W-:Y:S04]  /*6030*/  @UP1 UISETP.NE.AND.EX UP0, UPT, UR5, URZ, UPT, UP0 ;  /* 0x000000ff0500128c */ /* 0x000fe8000bf05300 */
[----:B------:R-:W-:Y:S01]  /*6040*/  @UP1 USEL UR4, URZ, 0xffffffff, UP0 ;  /* 0xffffffffff041887 */ /* 0x000fe20008000000 */
[----:B------:R-:W-:Y:S11]  /*6050*/  @!P2 BRA `(.L_x_105) ;  /* 0x00000000002ca947 */ /* 0x000ff60003800000 */
[----:B------:R-:W-:Y:S01]  /*6060*/  ISETP.NE.U32.AND P3, PT, R188, RZ, PT ;  /* 0x000000ffbc00720c */ /* 0x000fe20003f65070 */
[----:B------:R-:W-:Y:S03]  /*6070*/  IMAD.MOV.U32 R206, RZ, RZ, 0x1 ;  /* 0x00000001ffce7424 */ /* 0x000fe600078e00ff */
[----:B------:R-:W-:Y:S11]  /*6080*/  ISETP.NE.AND.EX P3, PT, R189, RZ, PT, P3 ;  /* 0x000000ffbd00720c */ /* 0x000ff60003f65330 */
[----:B------:R-:W-:Y:S02]  /*6090*/  @!UPT UIADD3 URZ, UPT, UPT, URZ, URZ, URZ ;  /* 0x000000fffffff290 */ /* 0x000fe4000fffe0ff */
[----:B------:R-:W1:Y:S01]  /*60a0*/  @P3 LDC.64 R4, c[0x0][0x888] ;  /* 0x00022200ff043b82 */ /* 0x000e620000000a00 */
[----:B------:R-:W-:Y:S04]  /*60b0*/  @P3 IMAD R0, R190, UR36, RZ ;  /* 0x00000024be003c24 */ /* 0x000fe8000f8e02ff */
[----:B-1----:R-:W-:Y:S04]  /*60c0*/  @P3 IMAD.WIDE R4, R0, 0x4, R4 ;  /* 0x0000000400043825 */ /* 0x002fe800078e0204 */
[----:B------:R-:W-:Y:S01]  /*60d0*/  HFMA2 R0, -RZ, RZ, 0, 5.9604644775390625e-08 ;  /* 0x00000001ff007431 */ /* 0x000fe200000001ff */
[----:B-----5:R1:W5:Y:S04]  /*60e0*/  @P3 LDG.E R101, desc[UR46][R4.64] ;  /* 0x0000002e04653981 */ /* 0x020368000c1e1900 */
[----:B------:R-:W-:Y:S01]  /*60f0*/  @!P3 PRMT R206, R0, 0x7610, R206 ;  /* 0x0000761000ceb816 */ /* 0x000fe200000000ce */
[----:B-1----:R-:W2:Y:S06]  /*6100*/  @!P3 LDC R101, c[0x0][0x880] ;  /* 0x00022000ff65bb82 */ /* 0x002eac0000000800 */
.L_x_105:
[----:B------:R-:W-:Y:S05]  /*6110*/  @!P4 BRA `(.L_x_106) ;  /* 0x000000000020c947 */ /* 0x000fea0003800000 */
[----:B------:R-:W-:Y:S04]  /*6120*/  ISETP.NE.U32.AND P3, PT, R184, RZ, PT ;  /* 0x000000ffb800720c */ /* 0x000fe80003f65070 */
[----:B------:R-:W-:Y:S11]  /*6130*/  ISETP.NE.AND.EX P3, PT, R185, RZ, PT, P3 ;  /* 0x000000ffb900720c */ /* 0x000ff60003f65330 */
[----:B------:R-:W-:Y:S02]  /*6140*/  @!UPT UIADD3 URZ, UPT, UPT, URZ, URZ, URZ ;  /* 0x000000fffffff290 */ /* 0x000fe4000fffe0ff */
[----:B------:R-:W1:Y:S01]  /*6150*/  @P3 LDC.64 R4, c[0x0][0x8a8] ;  /* 0x00022a00ff043b82 */ /* 0x000e620000000a00 */
[----:B------:R-:W-:Y:S04]  /*6160*/  @P3 IMAD R0, R186, UR36, RZ ;  /* 0x00000024ba003c24 */ /* 0x000fe8000f8e02ff */
[----:B-1----:R-:W-:Y:S05]  /*6170*/  @P3 IMAD.WIDE R4, R0, 0x4, R4 ;  /* 0x0000000400043825 */ /* 0x002fea00078e0204 */
[----:B-----5:R1:W5:Y:S02]  /*6180*/  @P3 LDG.E R98, desc[UR46][R4.64] ;  /* 0x0000002e04623981 */ /* 0x020364000c1e1900 */
[----:B-1----:R-:W3:Y:S02]  /*6190*/  @!P3 LDC R98, c[0x0][0x8a0] ;  /* 0x00022800ff62bb82 */ /* 0x002ee40000000800 */
.L_x_106:
[----:B--2--5:R-:W-:Y:S01]  /*61a0*/  @P0 FSETP.NEU.AND P4, PT, R101, RZ, PT ;  /* 0x000000ff6500020b */ /* 0x024fe20003f8d000 */
[----:B------:R-:W-:Y:S01]  /*61b0*/  IMAD.U32 R3, RZ, RZ, UR4 ;  /* 0x00000004ff037e24 */ /* 0x000fe2000f8e00ff */
[----:B------:R-:W-:Y:S01]  /*61c0*/  @P0 LOP3.LUT P3, RZ, R206, 0xff, RZ, 0xc0, !PT ;  /* 0x000000ffceff0812 */ /* 0x000fe2000786c0ff */
[----:B------:R-:W-:Y:S01]  /*61d0*/  BSSY B1, `(.L_x_107) ;  /* 0x0000058000017945 */ /* 0x000fe20003800000 */
[----:B------:R-:W-:Y:S02]  /*61e0*/  @P0 SEL R4, RZ, 0xffffffff, P4 ;  /* 0xffffffffff040807 */ /* 0x000fe40002000000 */
[----:B------:R-:W-:Y:S02]  /*61f0*/  CS2R R182, SRZ ;  /* 0x0000000000b67805 */ /* 0x000fe4000001ff00 */
[----:B------:R-:W-:Y:S02]  /*6200*/  LEA R160, R96, UR40, 0x3 ;  /* 0x0000002860a07c11 */ /* 0x000fe4000f8e18ff */
[----:B------:R-:W-:Y:S02]  /*6210*/  CS2R R180, SRZ ;  /* 0x0000000000b47805 */ /* 0x000fe4000001ff00 */
[----:B------:R-:W-:Y:S02]  /*6220*/  @P1 SEL R4, R3, R4, !P3 ;  /* 0x0000000403041207 */ /* 0x000fe40005800000 */
[----:B------:R-:W-:Y:S02]  /*6230*/  CS2R R174, SRZ ;  /* 0x0000000000ae7805 */ /* 0x000fe4000001ff00 */
[----:B------:R-:W-:Y:S02]  /*6240*/  LOP3.LUT R3, R216, 0x1, RZ, 0x3c, !PT ;  /* 0x00000001d8037812 */ /* 0x000fe400078e3cff */
[----:B------:R-:W-:Y:S02]  /*6250*/  CS2R R172, SRZ ;  /* 0x0000000000ac7805 */ /* 0x000fe4000001ff00 */
[----:B------:R-:W-:Y:S02]  /*6260*/  @P0 LOP3.LUT R4, R4, 0x1, RZ, 0xc0, !PT ;  /* 0x0000000104040812 */ /* 0x000fe400078ec0ff */
[----:B------:R-:W-:Y:S02]  /*6270*/  CS2R R166, SRZ ;  /* 0x0000000000a67805 */ /* 0x000fe4000001ff00 */
[----:B------:R-:W-:Y:S02]  /*6280*/  SHF.L.U32 R9, R215, 0x1f, RZ ;  /* 0x0000001fd7097819 */ /* 0x000fe400000006ff */
[----:B------:R-:W-:Y:S02]  /*6290*/  CS2R R164, SRZ ;  /* 0x0000000000a47805 */ /* 0x000fe4000001ff00 */
[----:B------:R-:W-:Y:S01]  /*62a0*/  ISETP.NE.U32.OR P5, PT, R4, 0x1, !P0 ;  /* 0x000000010400780c */ /* 0x000fe200047a5470 */
[----:B------:R-:W-:Y:S01]  /*62b0*/  IMAD.U32 R4, RZ, RZ, UR42 ;  /* 0x0000002aff047e24 */ /* 0x000fe2000f8e00ff */
[----:B------:R-:W-:Y:S02]  /*62c0*/  PLOP3.LUT P4, PT, PT, PT, PT, 0x8, 0x80 ;  /* 0x000000000080781c */ /* 0x000fe40003f8e170 */
[----:B------:R-:W-:Y:S02]  /*62d0*/  CS2R R158, SRZ ;  /* 0x00000000009e7805 */ /* 0x000fe4000001ff00 */
[----:B------:R-:W-:Y:S02]  /*62e0*/  P2R R221, PR, RZ, 0x20 ;  /* 0x00000020ffdd7803 */ /* 0x000fe40000000000 */
[----:B------:R-:W-:Y:S02]  /*62f0*/  CS2R R156, SRZ ;  /* 0x00000000009c7805 */ /* 0x000fe4000001ff00 */
[----:B------:R-:W-:Y:S02]  /*6300*/  LEA R0, R4, UR40, 0x3 ;  /* 0x0000002804007c11 */ /* 0x000fe4000f8e18ff */
[----:B------:R-:W-:Y:S02]  /*6310*/  CS2R R150, SRZ ;  /* 0x0000000000967805 */ /* 0x000fe4000001ff00 */
[----:B------:R-:W-:Y:S02]  /*6320*/  CS2R R148, SRZ ;  /* 0x0000000000947805 */ /* 0x000fe4000001ff00 */
[----:B------:R-:W-:Y:S02]  /*6330*/  CS2R R142, SRZ ;  /* 0x00000000008e7805 */ /* 0x000fe4000001ff00 */
[----:B------:R-:W-:Y:S02]  /*6340*/  CS2R R140, SRZ ;  /* 0x00000000008c7805 */ /* 0x000fe4000001ff00 */
[----:B------:R-:W-:Y:S02]  /*6350*/  CS2R R134, SRZ ;  /* 0x0000000000867805 */ /* 0x000fe4000001ff00 */
[----:B------:R-:W-:Y:S02]  /*6360*/  CS2R R132, SRZ ;  /* 0x0000000000847805 */ /* 0x000fe4000001ff00 */
[----:B------:R-:W-:Y:S02]  /*6370*/  @P5 SHF.L.U32 R5, R3, 0x1f, RZ ;  /* 0x0000001f03055819 */ /* 0x000fe400000006ff */
[----:B------:R-:W-:Y:S02]  /*6380*/  CS2R R126, SRZ ;  /* 0x00000000007e7805 */ /* 0x000fe4000001ff00 */
[----:B------:R-:W-:Y:S02]  /*6390*/  CS2R R124, SRZ ;  /* 0x00000000007c7805 */ /* 0x000fe4000001ff00 */
[----:B------:R-:W-:Y:S01]  /*63a0*/  CS2R R118, SRZ ;  /* 0x0000000000767805 */ /* 0x000fe2000001ff00 */
[----:B------:R-:W1:Y:S01]  /*63b0*/  @P5 SYNCS.PHASECHK.TRANS64.TRYWAIT P0, [R0+URZ+0x1a0], R5 ;  /* 0x0001a005000055a7 */ /* 0x000e6200080011ff */
[----:B------:R-:W-:Y:S02]  /*63c0*/  CS2R R116, SRZ ;  /* 0x0000000000747805 */ /* 0x000fe4000001ff00 */
[----:B------:R-:W-:Y:S02]  /*63d0*/  CS2R R110, SRZ ;  /* 0x00000000006e7805 */ /* 0x000fe4000001ff00 */
[----:B------:R-:W-:Y:S01]  /*63e0*/  CS2R R108, SRZ ;  /* 0x00000000006c7805 */ /* 0x000fe2000001ff00 */
[----:B------:R2:W4:Y:S01]  /*63f0*/  SYNCS.PHASECHK.TRANS64.TRYWAIT P3, [R160+URZ+0x1f0], R9 ;  /* 0x0001f009a00075a7 */ /* 0x00052200080611ff */
[----:B-1----:R-:W-:Y:S01]  /*6400*/  @P5 PLOP3.LUT P4, PT, P0, PT, PT, 0x8, 0x80 ;  /* 0x000000000080581c */ /* 0x002fe2000078e170 */
[----:B------:R-:W-:Y:S01]  /*6410*/  @!UPT UIADD3 URZ, UPT, UPT, URZ, URZ, URZ ;  /* 0x000000fffffff290 */ /* 0x000fe2000fffe0ff */
[----:B--2---:R-:W-:Y:S11]  /*6420*/  @!P5 BRA `(.L_x_108) ;  /* 0x0000000000c8d947 */ /* 0x004ff60003800000 */
[----:B------:R-:W-:Y:S01]  /*6430*/  ISETP.NE.U32.AND P0, PT, RZ, UR38, PT ;  /* 0x00000026ff007c0c */ /* 0x000fe2000bf05070 */
[----:B------:R-:W-:Y:S01]  /*6440*/  BSSY B0, `(.L_x_109) ;  /* 0x000000d000007945 */ /* 0x000fe20003800000 */
[----:B------:R-:W-:Y:S02]  /*6450*/  FSETP.NEU.AND P1, PT, R101, RZ, PT ;  /* 0x000000ff6500720b */ /* 0x000fe40003f2d000 */
[----:B------:R-:W-:Y:S02]  /*6460*/  ISETP.NE.AND.EX P0, PT, RZ, UR39, PT, P0 ;  /* 0x00000027ff007c0c */ /* 0x000fe4000bf05300 */
[----:B------:R-:W-:Y:S02]  /*6470*/  SEL R4, RZ, 0xffffffff, P1 ;  /* 0xffffffffff047807 */ /* 0x000fe40000800000 */
[----:B------:R-:W-:Y:S02]  /*6480*/  LOP3.LUT P1, RZ, R206, 0xff, RZ, 0xc0, !PT ;  /* 0x000000ffceff7812 */ /* 0x000fe4000782c0ff */
[----:B------:R-:W-:Y:S04]  /*6490*/  SEL R5, RZ, 0xffffffff, P0 ;  /* 0xffffffffff057807 */ /* 0x000fe80000000000 */
[----:B------:R-:W-:Y:S01]  /*64a0*/  @P2 SEL R4, R5, R4, !P1 ;  /* 0x0000000405042207 */ /* 0x000fe20004800000 */
[----:B------:R-:W-:Y:S03]  /*64b0*/  IMAD.U32 R5, RZ, RZ, UR42 ;  /* 0x0000002aff057e24 */ /* 0x000fe6000f8e00ff */
[----:B------:R-:W-:Y:S01]  /*64c0*/  LOP3.LUT R4, R4, 0x1, RZ, 0xc0, !PT ;  /* 0x0000000104047812 */ /* 0x000fe200078ec0ff */
[----:B------:R-:W-:Y:S06]  /*64d0*/  @!P4 BRA `(.L_x_110) ;  /* 0x00000000000cc947 */ /* 0x000fec0003800000 */
[----:B------:R-:W-:Y:S04]  /*64e0*/  SHF.L.U32 R3, R3, 0x1f, RZ ;  /* 0x0000001f03037819 */ /* 0x000fe800000006ff */
[----:B------:R-:W1:Y:S02]  /*64f0*/  SYNCS.PHASECHK.TRANS64.TRYWAIT P0, [R0+URZ+0x1a0], R3 ;  /* 0x0001a003000075a7 */ /* 0x000e6400080011ff */
[----:B-1----:R-:W-:Y:S05]  /*6500*/  @!P0 BRA `(.L_x_111) ;  /* 0x0000003000e08947 */ /* 0x002fea0003800000 */
.L_x_110:
[----:B------:R-:W-:Y:S05]  /*6510*/  BSYNC B0 ;  /* 0x0000000000007941 */ /* 0x000fea0003800000 */
.L_x_109:
[----:B------:R-:W-:Y:S02]  /*6520*/  ISETP.NE.U32.AND P0, PT, R4, 0x1, PT ;  /* 0x000000010400780c */ /* 0x000fe40003f05070 */
[----:B------:R-:W-:Y:S02]  /*6530*/  CS2R R110, SRZ ;  /* 0x00000000006e7805 */ /* 0x000fe4000001ff00 */
        /* <DEDUP_REMOVED lines=10> */
[----:B------:R-:W-:Y:S01]  /*65e0*/  CS2R R116, SRZ ;  /* 0x0000000000747805 */ /* 0x000fe2000001ff00 */
[----:B-1----:R-:W-:Y:S01]  /*65f0*/  @P0 IMAD R0, R5, 0x2800, R210 ;  /* 0x0000280005000824 */ /* 0x002fe200078e02d2 */
[----:B------:R-:W-:Y:S02]  /*6600*/  CS2R R134, SRZ ;  /* 0x0000000000867805 */ /* 0x000fe4000001ff00 */
[----:B------:R-:W-:Y:S02]  /*6610*/  CS2R R132, SRZ ;  /* 0x0000000000847805 */ /* 0x000fe4000001ff00 */
[----:B------:R-:W-:Y:S02]  /*6620*/  CS2R R150, SRZ ;  /* 0x0000000000967805 */ /* 0x000fe4000001ff00 */
[----:B------:R-:W-:Y:S02]  /*6630*/  CS2R R148, SRZ ;  /* 0x0000000000947805 */ /* 0x000fe4000001ff00 */
[----:B------:R-:W-:Y:S02]  /*6640*/  @P0 LEA R4, R0, UR40, 0x1 ;  /* 0x0000002800040c11 */ /* 0x000fe4000f8e08ff */
[----:B------:R-:W-:Y:S02]  /*6650*/  CS2R R166, SRZ ;  /* 0x0000000000a67805 */ /* 0x000fe4000001ff00 */
[----:B------:R-:W-:Y:S01]  /*6660*/  CS2R R164, SRZ ;  /* 0x0000000000a47805 */ /* 0x000fe2000001ff00 */
[----:B------:R-:W-:Y:S01]  /*6670*/  IMAD.MOV.U32 R182, RZ, RZ, RZ ;  /* 0x000000ffffb67224 */ /* 0x000fe200078e00ff */
[----:B------:R-:W-:Y:S01]  /*6680*/  CS2R R180, SRZ ;  /* 0x0000000000b47805 */ /* 0x000fe2000001ff00 */
[----:B------:R-:W-:Y:S01]  /*6690*/  @P0 IMAD R0, R217, 0x2, R4 ;  /* 0x00000002d9000824 */ /* 0x000fe200078e0204 */
[----:B------:R-:W-:Y:S05]  /*66a0*/  @P0 WARPSYNC.ALL ;  /* 0x0000000000000948 */ /* 0x000fea0003800000 */
[----:B------:R1:W2:Y:S04]  /*66b0*/  @P0 LDSM.16.M88.4 R108, [R4+0x400] ;  /* 0x00040000046c083b */ /* 0x0002a80000000200 */
[----:B------:R1:W1:Y:S04]  /*66c0*/  @P0 LDSM.16.M88.4 R124, [R4+0x1400] ;  /* 0x00140000047c083b */ /* 0x0002680000000200 */
[----:B------:R1:W1:Y:S04]  /*66d0*/  @P0 LDSM.16.M88.4 R140, [R4+0x2400] ;  /* 0x00240000048c083b */ /* 0x0002680000000200 */
[----:B------:R1:W1:Y:S04]  /*66e0*/  @P0 LDSM.16.M88.4 R156, [R4+0x3400] ;  /* 0x00340000049c083b */ /* 0x0002680000000200 */
[----:B------:R1:W1:Y:S04]  /*66f0*/  @P0 LDSM.16.M88.4 R172, [R4+0x4400] ;  /* 0x0044000004ac083b */ /* 0x0002680000000200 */
[----:B------:R1:W1:Y:S04]  /*6700*/  @P0 LDSM.16.M88.4 R116, [R0+0x400] ;  /* 0x000400000074083b */ /* 0x0002680000000200 */
[----:B------:R1:W1:Y:S04]  /*6710*/  @P0 LDSM.16.M88.4 R132, [R0+0x1400] ;  /* 0x001400000084083b */ /* 0x0002680000000200 */
[----:B------:R1:W1:Y:S04]  /*6720*/  @P0 LDSM.16.M88.4 R148, [R0+0x2400] ;  /* 0x002400000094083b */ /* 0x0002680000000200 */
[----:B------:R1:W1:Y:S04]  /*6730*/  @P0 LDSM.16.M88.4 R164, [R0+0x3400] ;  /* 0x0034000000a4083b */ /* 0x0002680000000200 */
[----:B------:R1:W1:Y:S02]  /*6740*/  @P0 LDSM.16.M88.4 R180, [R0+0x4400] ;  /* 0x0044000000b4083b */ /* 0x0002640000000200 */
.L_x_108:
[----:B------:R-:W-:Y:S05]  /*6750*/  BSYNC B1 ;  /* 0x0000000000017941 */ /* 0x000fea0003800000 */
.L_x_107:
[----:B-1----:R-:W-:Y:S04]  /*6760*/  LEA.HI R0, R96, R96, RZ, 0x1 ;  /* 0x0000006060007211 */ /* 0x002fe800078f08ff */
[----:B------:R-:W-:Y:S02]  /*6770*/  SHF.R.U32.HI R7, RZ, 0x1, R0 ;  /* 0x00000001ff077819 */ /* 0x000fe40000011600 */
[----:B------:R-:W-:Y:S03]  /*6780*/  LOP3.LUT R5, R0, 0xffe, RZ, 0xc0, !PT ;  /* 0x00000ffe00057812 */ /* 0x000fe600078ec0ff */
[----:B------:R-:W-:Y:S02]  /*6790*/  IMAD R3, R7, 0xa0, R2 ;  /* 0x000000a007037824 */ /* 0x000fe400078e0202 */
[----:B------:R-:W-:Y:S04]  /*67a0*/  IMAD.IADD R0, R96, 0x1, -R5 ;  /* 0x0000000160007824 */ /* 0x000fe800078e0a05 */
[----:B------:R-:W-:Y:S05]  /*67b0*/  IMAD R99, R0, 0x100000, R3 ;  /* 0x0010000000637824 */ /* 0x000fea00078e0203 */
[----:B------:R-:W-:Y:S04]  /*67c0*/  SHF.R.U32.HI R4, RZ, 0x15, R99 ;  /* 0x00000015ff047819 */ /* 0x000fe80000011663 */
[----:B------:R-:W-:Y:S01]  /*67d0*/  LOP3.LUT P0, RZ, R4, 0x3, R211, 0x48, !PT ;  /* 0x0000000304ff7812 */ /* 0x000fe200078048d3 */
[----:B------:R-:W-:Y:S01]  /*67e0*/  @!UPT UIADD3 URZ, UPT, UPT, URZ, URZ, URZ ;  /* 0x000000fffffff290 */ /* 0x000fe2000fffe0ff */
[----:B----4-:R-:W-:Y:S11]  /*67f0*/  @P3 BRA `(.L_x_112) ;  /* 0x0000000000083947 */ /* 0x010ff60003800000 */
[----:B------:R-:W1:Y:S02]  /*6800*/  SYNCS.PHASECHK.TRANS64.TRYWAIT P1, [R160+URZ+0x1f0], R9 ;  /* 0x0001f009a00075a7 */ /* 0x000e6400080211ff */
[----:B-1----:R-:W-:Y:S05]  /*6810*/  @!P1 BRA `(.L_x_113) ;  /* 0x0000003000309947 */ /* 0x002fea0003800000 */
.L_x_112:
[----:B------:R-:W-:Y:S05]  /*6820*/  @!P0 BRA `(.L_x_114) ;  /* 0x0000000000408947 */ /* 0x000fea0003800000 */
[----:B------:R-:W4:Y:S01]  /*6830*/  LDCU.64 UR8, c[0x4][0x70] ;  /* 0x01000e00ff0877ac */ /* 0x000f220008000a00 */
[----:B------:R-:W-:Y:S01]  /*6840*/  MOV R15, 0x0 ;  /* 0x00000000000f7802 */ /* 0x000fe20000000f00 */
[----:B------:R-:W-:Y:S02]  /*6850*/  HFMA2 R12, -RZ, RZ, 0, 5.9604644775390625e-08 ;  /* 0x00000001ff0c7431 */ /* 0x000fe400000001ff */
[----:B------:R-:W-:Y:S02]  /*6860*/  IMAD.MOV.U32 R8, RZ, RZ, 0x192 ;  /* 0x00000192ff087424 */ /* 0x000fe400078e00ff */
[----:B------:R-:W-:Y:S01]  /*6870*/  IMAD.MOV.U32 R13, RZ, RZ, RZ ;  /* 0x000000ffff0d7224 */ /* 0x000fe200078e00ff */
[----:B------:R-:W5:Y:S01]  /*6880*/  LDCU.64 UR6, c[0x4][0x78] ;  /* 0x01000f00ff0677ac */ /* 0x000f620008000a00 */
[----:B------:R-:W1:Y:S01]  /*6890*/  LDC.64 R14, c[0x4][R15] ;  /* 0x010000000f0e7b82 */ /* 0x000e620000000a00 */
[----:B------:R-:W2:Y:S01]  /*68a0*/  LDCU.64 UR4, c[0x4][0x10] ;  /* 0x01000200ff0477ac */ /* 0x000ea20008000a00 */
[----:B----4-:R-:W-:Y:S01]  /*68b0*/  MOV R5, UR9 ;  /* 0x0000000900057c02 */ /* 0x010fe20008000f00 */
[----:B------:R-:W-:Y:S01]  /*68c0*/  IMAD.U32 R4, RZ, RZ, UR8 ;  /* 0x00000008ff047e24 */ /* 0x000fe2000f8e00ff */
[----:B-----5:R-:W-:Y:S01]  /*68d0*/  MOV R7, UR7 ;  /* 0x0000000700077c02 */ /* 0x020fe20008000f00 */
[----:B------:R-:W-:Y:S01]  /*68e0*/  IMAD.U32 R6, RZ, RZ, UR6 ;  /* 0x00000006ff067e24 */ /* 0x000fe2000f8e00ff */
[----:B--2---:R-:W-:Y:S01]  /*68f0*/  MOV R11, UR5 ;  /* 0x00000005000b7c02 */ /* 0x004fe20008000f00 */
[----:B------:R-:W-:Y:S02]  /*6900*/  IMAD.U32 R10, RZ, RZ, UR4 ;  /* 0x00000004ff0a7e24 */ /* 0x000fe4000f8e00ff */
[----:B------:R-:W-:Y:S07]  /*6910*/  LEPC R20, `(.L_x_114) ;  /* 0x000000001014794e */ /* 0x000fee0000000000 */
[----:B-1-3--:R-:W-:Y:S05]  /*6920*/  CALL.ABS.NOINC R14 ;  /* 0x000000000e007343 */ /* 0x00afea0003c00000 */
.L_x_114:
[----:B------:R-:W-:Y:S05]  /*6930*/  WARPSYNC.ALL ;  /* 0x0000000000007948 */ /* 0x000fea0003800000 */
[C---:B------:R-:W-:Y:S01]  /*6940*/  R2UR UR4, R99.reuse ;  /* 0x00000000630472ca */ /* 0x040fe200000e0000 */
[----:B------:R-:W-:Y:S05]  /*6950*/  VIADD R0, R99, 0x20 ;  /* 0x0000002063007836 */ /* 0x000fea0000000000 */
[----:B------:R-:W-:Y:S04]  /*6960*/  SHF.R.U32.HI R0, RZ, 0x15, R0 ;  /* 0x00000015ff007819 */ /* 0x000fe80000011600 */
[----:B------:R-:W-:Y:S03]  /*6970*/  LOP3.LUT P0, RZ, R0, 0x3, R211, 0x48, !PT ;  /* 0x0000000300ff7812 */ /* 0x000fe600078048d3 */
[----:B------:R-:W4:Y:S10]  /*6980*/  LDTM.16dp256bit.x4 R72, tmem[UR4] ;  /* 0x00000004004879ee */ /* 0x000f340008120000 */
[----:B----4-:R-:W-:Y:S05]  /*6990*/  @!P0 BRA `(.L_x_115) ;  /* 0x0000000000408947 */ /* 0x010fea0003800000 */
        /* <DEDUP_REMOVED lines=16> */
.L_x_115:
[----:B------:R-:W-:Y:S05]  /*6aa0*/  WARPSYNC.ALL ;  /* 0x0000000000007948 */ /* 0x000fea0003800000 */
[C---:B------:R-:W-:Y:S01]  /*6ab0*/  R2UR UR4, R99.reuse ;  /* 0x00000000630472ca */ /* 0x040fe200000e0000 */
[----:B------:R-:W-:Y:S05]  /*6ac0*/  VIADD R0, R99, 0x40 ;  /* 0x0000004063007836 */ /* 0x000fea0000000000 */
[----:B------:R-:W-:Y:S04]  /*6ad0*/  SHF.R.U32.HI R0, RZ, 0x15, R0 ;  /* 0x00000015ff007819 */ /* 0x000fe80000011600 */
[----:B------:R-:W-:Y:S03]  /*6ae0*/  LOP3.LUT P0, RZ, R0, 0x3, R211, 0x48, !PT ;  /* 0x0000000300ff7812 */ /* 0x000fe600078048d3 */
[----:B------:R-:W4:Y:S10]  /*6af0*/  LDTM.16dp256bit.x4 R56, tmem[UR4+0x20] ;  /* 0x00002004003879ee */ /* 0x000f340008120000 */
        /* <DEDUP_REMOVED lines=17> */
.L_x_116:
        /* <DEDUP_REMOVED lines=23> */
.L_x_117:
        /* <DEDUP_REMOVED lines=23> */
.L_x_118:
[----:B------:R-:W-:Y:S01]  /*6ef0*/  ISETP.NE.AND P0, PT, R218, RZ, PT ;  /* 0x000000ffda00720c */ /* 0x000fe20003f05270 */
[----:B------:R-:W-:Y:S05]  /*6f00*/  WARPSYNC.ALL ;  /* 0x0000000000007948 */ /* 0x000fea0003800000 */
[----:B------:R-:W-:Y:S01]  /*6f10*/  R2UR UR4, R99 ;  /* 0x00000000630472ca */ /* 0x000fe200000e0000 */
[----:B---3--:R-:W-:Y:S01]  /*6f20*/  FMUL R0, R98, R72 ;  /* 0x0000004862007220 */ /* 0x008fe20000400000 */
[----:B--2---:R-:W-:Y:S01]  /*6f30*/  SHF.L.U32 R100, R108, 0x10, RZ ;  /* 0x000000106c647819 */ /* 0x004fe200000006ff */
[----:B------:R-:W-:Y:S01]  /*6f40*/  FMUL R3, R98, R73 ;  /* 0x0000004962037220 */ /* 0x000fe20000400000 */
[----:B------:R-:W-:Y:S01]  /*6f50*/  LOP3.LUT R102, R108, 0xffff0000, RZ, 0xc0, !PT ;  /* 0xffff00006c667812 */ /* 0x000fe200078ec0ff */
[C---:B------:R-:W-:Y:S01]  /*6f60*/  FMUL R20, R98.reuse, R74 ;  /* 0x0000004a62147220 */ /* 0x040fe20000400000 */
[----:B------:R-:W-:Y:S01]  /*6f70*/  SHF.L.U32 R107, R111, 0x10, RZ ;  /* 0x000000106f6b7819 */ /* 0x000fe200000006ff */
[----:B------:R-:W-:Y:S01]  /*6f80*/  FFMA R0, R101, R100, R0 ;  /* 0x0000006465007223 */ /* 0x000fe20000000000 */
[----:B------:R-:W-:Y:S01]  /*6f90*/  LOP3.LUT R108, R111, 0xffff0000, RZ, 0xc0, !PT ;  /* 0xffff00006f6c7812 */ /* 0x000fe200078ec0ff */
[----:B------:R-:W-:Y:S01]  /*6fa0*/  FFMA R3, R101, R102, R3 ;  /* 0x0000006665037223 */ /* 0x000fe20000000003 */
[C---:B------:R-:W-:Y:S01]  /*6fb0*/  SHF.L.U32 R111, R117.reuse, 0x10, RZ ;  /* 0x00000010756f7819 */ /* 0x040fe200000006ff */
[----:B------:R-:W-:Y:S01]  /*6fc0*/  FMUL R21, R98, R75 ;  /* 0x0000004b62157220 */ /* 0x000fe20000400000 */
[----:B------:R-:W-:Y:S01]  /*6fd0*/  LOP3.LUT R112, R117, 0xffff0000, RZ, 0xc0, !PT ;  /* 0xffff000075707812 */ /* 0x000fe200078ec0ff */
[----:B-1----:R-:W1:Y:S01]  /*6fe0*/  LDTM.16dp256bit.x4 R4, tmem[UR4+0x80] ;  /* 0x00008004000479ee */ /* 0x002e620008120000 */
[C---:B------:R-:W-:Y:S01]  /*6ff0*/  SHF.L.U32 R113, R118.reuse, 0x10, RZ ;  /* 0x0000001076717819 */ /* 0x040fe200000006ff */
[----:B------:R-:W-:Y:S01]  /*7000*/  NOP ;  /* 0x0000000000007918 */ /* 0x000fe20000000000 */
[----:B------:R-:W-:Y:S01]  /*7010*/  LOP3.LUT R114, R118, 0xffff0000, RZ, 0xc0, !PT ;  /* 0xffff000076727812 */ /* 0x000fe200078ec0ff */
[----:B------:R-:W-:Y:S01]  /*7020*/  FMUL R22, R98, R76 ;  /* 0x0000004c62167220 */ /* 0x000fe20000400000 */
[----:B------:R-:W-:Y:S01]  /*7030*/  SHF.L.U32 R117, R124, 0x10, RZ ;  /* 0x000000107c757819 */ /* 0x000fe200000006ff */
[----:B------:R-:W-:Y:S01]  /*7040*/  FMUL R23, R98, R77 ;  /* 0x0000004d62177220 */ /* 0x000fe20000400000 */
[----:B------:R-:W-:Y:S01]  /*7050*/  LOP3.LUT R118, R124, 0xffff0000, RZ, 0xc0, !PT ;  /* 0xffff00007c767812 */ /* 0x000fe200078ec0ff */
[----:B------:R-:W-:Y:S01]  /*7060*/  FMUL R72, R98, R78 ;  /* 0x0000004e62487220 */ /* 0x000fe20000400000 */
[----:B------:R-:W-:Y:S01]  /*7070*/  R2UR UR5, R160 ;  /* 0x00000000a00572ca */ /* 0x000fe200000e0000 */
[C---:B------:R-:W-:Y:S01]  /*7080*/  FMUL R73, R98.reuse, R79 ;  /* 0x0000004f62497220 */ /* 0x040fe20000400000 */
[C---:B------:R-:W-:Y:S01]  /*7090*/  SHF.L.U32 R123, R127.reuse, 0x10, RZ ;  /* 0x000000107f7b7819 */ /* 0x040fe200000006ff */
[C---:B------:R-:W-:Y:S01]  /*70a0*/  FMUL R74, R98.reuse, R80 ;  /* 0x00000050624a7220 */ /* 0x040fe20000400000 */
[----:B------:R-:W-:Y:S01]  /*70b0*/  LOP3.LUT R124, R127, 0xffff0000, RZ, 0xc0, !PT ;  /* 0xffff00007f7c7812 */ /* 0x000fe200078ec0ff */
[C---:B------:R-:W-:Y:S01]  /*70c0*/  FMUL R75, R98.reuse, R81 ;  /* 0x00000051624b7220 */ /* 0x040fe20000400000 */
[C---:B------:R-:W-:Y:S01]  /*70d0*/  SHF.L.U32 R127, R133.reuse, 0x10, RZ ;  /* 0x00000010857f7819 */ /* 0x040fe200000006ff */
[C---:B------:R-:W-:Y:S01]  /*70e0*/  FMUL R76, R98.reuse, R82 ;  /* 0x00000052624c7220 */ /* 0x040fe20000400000 */
[----:B------:R-:W-:Y:S01]  /*70f0*/  LOP3.LUT R128, R133, 0xffff0000, RZ, 0xc0, !PT ;  /* 0xffff000085807812 */ /* 0x000fe200078ec0ff */
[----:B------:R-:W-:Y:S01]  /*7100*/  FMUL R77, R98, R83 ;  /* 0x00000053624d7220 */ /* 0x000fe20000400000 */
[----:B------:R-:W-:Y:S01]  /*7110*/  SHF.L.U32 R129, R134, 0x10, RZ ;  /* 0x0000001086817819 */ /* 0x000fe200000006ff */
[----:B------:R-:W-:Y:S01]  /*7120*/  FMUL R78, R98, R84 ;  /* 0x00000054624e7220 */ /* 0x000fe20000400000 */
[----:B------:R-:W-:Y:S01]  /*7130*/  LOP3.LUT R130, R134, 0xffff0000, RZ, 0xc0, !PT ;  /* 0xffff000086827812 */ /* 0x000fe200078ec0ff */
[----:B------:R-:W-:Y:S01]  /*7140*/  UIADD3 UR5, UPT, UPT, UR5, 0x210, URZ ;  /* 0x0000021005057890 */ /* 0x000fe2000fffe0ff */
[----:B------:R-:W-:Y:S01]  /*7150*/  SHF.L.U32 R133, R140, 0x10, RZ ;  /* 0x000000108c857819 */ /* 0x000fe200000006ff */
[----:B------:R-:W-:Y:S01]  /*7160*/  FMUL R79, R98, R85 ;  /* 0x00000055624f7220 */ /* 0x000fe20000400000 */
[----:B------:R-:W-:Y:S01]  /*7170*/  LOP3.LUT R134, R140, 0xffff0000, RZ, 0xc0, !PT ;  /* 0xffff00008c867812 */ /* 0x000fe200078ec0ff */
[----:B------:R-:W-:Y:S01]  /*7180*/  UPRMT UR5, UR37, 0x654, UR5 ;  /* 0x0000065425057896 */ /* 0x000fe20008000005 */
        /* <DEDUP_REMOVED lines=8> */
[C---:B------:R-:W-:Y:S01]  /*7210*/  SHF.L.U32 R145, R150.reuse, 0x10, RZ ;  /* 0x0000001096917819 */ /* 0x040fe200000006ff */
[----:B-1----:R-:W-:Y:S01]  /*7220*/  SYNCS.ARRIVE.TRANS64.RED.A1T0 RZ, [UR5], RZ ;  /* 0x000000ffffff79a7 */ /* 0x002fe20008100405 */
[----:B------:R-:W-:Y:S01]  /*7230*/  LOP3.LUT R146, R150, 0xffff0000, RZ, 0xc0, !PT ;  /* 0xffff000096927812 */ /* 0x000fe200078ec0ff */
[----:B------:R-:W-:Y:S01]  /*7240*/  FMUL R58, R98, R58 ;  /* 0x0000003a623a7220 */ /* 0x000fe20000400000 */
[----:B------:R-:W-:Y:S01]  /*7250*/  SHF.L.U32 R149, R156, 0x10, RZ ;  /* 0x000000109c957819 */ /* 0x000fe200000006ff */
[----:B------:R-:W-:Y:S01]  /*7260*/  FMUL R59, R98, R59 ;  /* 0x0000003b623b7220 */ /* 0x000fe20000400000 */
[----:B------:R-:W-:Y:S01]  /*7270*/  LOP3.LUT R150, R156, 0xffff0000, RZ, 0xc0, !PT ;  /* 0xffff00009c967812 */ /* 0x000fe200078ec0ff */
[C---:B------:R-:W-:Y:S01]  /*7280*/  FMUL R60, R98.reuse, R60 ;  /* 0x0000003c623c7220 */ /* 0x040fe20000400000 */
[----:B------:R-:W-:Y:S01]  /*7290*/  SHF.L.U32 R103, R109, 0x10, RZ ;  /* 0x000000106d677819 */ /* 0x000fe200000006ff */
[C---:B------:R-:W-:Y:S01]  /*72a0*/  FMUL R61, R98.reuse, R61 ;  /* 0x0000003d623d7220 */ /* 0x040fe20000400000 */
[C---:B------:R-:W-:Y:S01]  /*72b0*/  SHF.L.U32 R155, R159.reuse, 0x10, RZ ;  /* 0x000000109f9b7819 */ /* 0x040fe200000006ff */
[C---:B------:R-:W-:Y:S01]  /*72c0*/  FMUL R62, R98.reuse, R62 ;  /* 0x0000003e623e7220 */ /* 0x040fe20000400000 */
[----:B------:R-:W-:Y:S01]  /*72d0*/  LOP3.LUT R156, R159, 0xffff0000, RZ, 0xc0, !PT ;  /* 0xffff00009f9c7812 */ /* 0x000fe200078ec0ff */
[----:B------:R-:W-:Y:S01]  /*72e0*/  FFMA R20, R101, R103, R20 ;  /* 0x0000006765147223 */ /* 0x000fe20000000014 */
[----:B------:R-:W-:Y:S01]  /*72f0*/  LOP3.LUT R104, R109, 0xffff0000, RZ, 0xc0, !PT ;  /* 0xffff00006d687812 */ /* 0x000fe200078ec0ff */
[C---:B------:R-:W-:Y:S01]  /*7300*/  FMUL R63, R98.reuse, R63 ;  /* 0x0000003f623f7220 */ /* 0x040fe20000400000 */
[C---:B------:R-:W-:Y:S01]  /*7310*/  SHF.L.U32 R159, R165.reuse, 0x10, RZ ;  /* 0x00000010a59f7819 */ /* 0x040fe200000006ff */
[----:B------:R-:W-:Y:S01]  /*7320*/  FMUL R64, R98, R64 ;  /* 0x0000004062407220 */ /* 0x000fe20000400000 */
[----:B------:R-:W-:Y:S01]  /*7330*/  LOP3.LUT R160, R165, 0xffff0000, RZ, 0xc0, !PT ;  /* 0xffff0000a5a07812 */ /* 0x000fe200078ec0ff */
[C---:B------:R-:W-:Y:S01]  /*7340*/  FFMA R21, R101.reuse, R104, R21 ;  /* 0x0000006865157223 */ /* 0x040fe20000000015 */
[----:B------:R-:W-:Y:S01]  /*7350*/  SHF.L.U32 R161, R166, 0x10, RZ ;  /* 0x00000010a6a17819 */ /* 0x000fe200000006ff */
[----:B------:R-:W-:Y:S01]  /*7360*/  FMUL R65, R98, R65 ;  /* 0x0000004162417220 */ /* 0x000fe20000400000 */
[----:B------:R-:W-:Y:S01]  /*7370*/  LOP3.LUT R162, R166, 0xffff0000, RZ, 0xc0, !PT ;  /* 0xffff0000a6a27812 */ /* 0x000fe200078ec0ff */
[----:B------:R-:W-:Y:S01]  /*7380*/  FMUL R66, R98, R66 ;  /* 0x0000004262427220 */ /* 0x000fe20000400000 */
[----:B------:R-:W-:Y:S01]  /*7390*/  SHF.L.U32 R105, R110, 0x10, RZ ;  /* 0x000000106e697819 */ /* 0x000fe200000006ff */
[----:B------:R-:W-:Y:S01]  /*73a0*/  FMUL R67, R98, R67 ;  /* 0x0000004362437220 */ /* 0x000fe20000400000 */
[----:B------:R-:W-:Y:S01]  /*73b0*/  SHF.L.U32 R165, R172, 0x10, RZ ;  /* 0x00000010aca57819 */ /* 0x000fe200000006ff */
[----:B------:R-:W-:Y:S01]  /*73c0*/  FMUL R68, R98, R68 ;  /* 0x0000004462447220 */ /* 0x000fe20000400000 */
[----:B------:R-:W-:Y:S01]  /*73d0*/  LOP3.LUT R166, R172, 0xffff0000, RZ, 0xc0, !PT ;  /* 0xffff0000aca67812 */ /* 0x000fe200078ec0ff */
[----:B------:R-:W-:Y:S01]  /*73e0*/  FFMA R22, R101, R105, R22 ;  /* 0x0000006965167223 */ /* 0x000fe20000000016 */
[----:B------:R-:W-:Y:S01]  /*73f0*/  LOP3.LUT R106, R110, 0xffff0000, RZ, 0xc0, !PT ;  /* 0xffff00006e6a7812 */ /* 0x000fe200078ec0ff */
[C---:B------:R-:W-:Y:S01]  /*7400*/  FMUL R69, R98.reuse, R69 ;  /* 0x0000004562457220 */ /* 0x040fe20000400000 */
[C---:B------:R-:W-:Y:S01]  /*7410*/  SHF.L.U32 R171, R175.reuse, 0x10, RZ ;  /* 0x00000010afab7819 */ /* 0x040fe200000006ff */
[C---:B------:R-:W-:Y:S01]  /*7420*/  FMUL R70, R98.reuse, R70 ;  /* 0x0000004662467220 */ /* 0x040fe20000400000 */
[----:B------:R-:W-:Y:S01]  /*7430*/  LOP3.LUT R172, R175, 0xffff0000, RZ, 0xc0, !PT ;  /* 0xffff0000afac7812 */ /* 0x000fe200078ec0ff */
[----:B------:R-:W-:Y:S01]  /*7440*/  FFMA R23, R101, R106, R23 ;  /* 0x0000006a65177223 */ /* 0x000fe20000000017 */
[----:B------:R-:W-:Y:S01]  /*7450*/  SHF.L.U32 R175, R181, 0x10, RZ ;  /* 0x00000010b5af7819 */ /* 0x000fe200000006ff */
[----:B------:R-:W-:Y:S01]  /*7460*/  FFMA R72, R101, R107, R72 ;  /* 0x0000006b65487223 */ /* 0x000fe20000000048 */
[----:B------:R-:W-:Y:S01]  /*7470*/  LOP3.LUT R176, R181, 0xffff0000, RZ, 0xc0, !PT ;  /* 0xffff0000b5b07812 */ /* 0x000fe200078ec0ff */
[----:B------:R-:W-:Y:S01]  /*7480*/  FFMA R73, R101, R108, R73 ;  /* 0x0000006c65497223 */ /* 0x000fe20000000049 */
[----:B------:R-:W-:Y:S01]  /*7490*/  MOV R181, UR42 ;  /* 0x0000002a00b57c02 */ /* 0x000fe20008000f00 */
[----:B------:R-:W-:Y:S01]  /*74a0*/  FMUL R71, R98, R71 ;  /* 0x0000004762477220 */ /* 0x000fe20000400000 */
[----:B------:R-:W-:Y:S01]  /*74b0*/  SHF.L.U32 R177, R182, 0x10, RZ ;  /* 0x00000010b6b17819 */ /* 0x000fe200000006ff */
[----:B------:R-:W-:Y:S01]  /*74c0*/  FMUL R40, R98, R40 ;  /* 0x0000002862287220 */ /* 0x000fe20000400000 */
[----:B------:R-:W-:Y:S01]  /*74d0*/  LOP3.LUT R178, R182, 0xffff0000, RZ, 0xc0, !PT ;  /* 0xffff0000b6b27812 */ /* 0x000fe200078ec0ff */
[----:B------:R-:W-:Y:S01]  /*74e0*/  IMAD R181, R181, 0x2800, R210 ;  /* 0x00002800b5b57824 */ /* 0x000fe200078e02d2 */
[----:B------:R-:W-:Y:S01]  /*74f0*/  F2FP.BF16.F32.PACK_AB R196, R3, R0 ;  /* 0x0000000003c4723e */ /* 0x000fe200000010ff */
[C---:B------:R-:W-:Y:S01]  /*7500*/  FMUL R41, R98.reuse, R41 ;  /* 0x0000002962297220 */ /* 0x040fe20000400000 */
[----:B------:R-:W-:Y:S01]  /*7510*/  F2FP.BF16.F32.PACK_AB R197, R21, R20 ;  /* 0x0000001415c5723e */ /* 0x000fe200000010ff */
[C---:B------:R-:W-:Y:S01]  /*7520*/  FMUL R42, R98.reuse, R42 ;  /* 0x0000002a622a7220 */ /* 0x040fe20000400000 */
[----:B------:R-:W-:Y:S01]  /*7530*/  F2FP.BF16.F32.PACK_AB R198, R23, R22 ;  /* 0x0000001617c6723e */ /* 0x000fe200000010ff */
[C---:B------:R-:W-:Y:S01]  /*7540*/  FMUL R43, R98.reuse, R43 ;  /* 0x0000002b622b7220 */ /* 0x040fe20000400000 */
[----:B------:R-:W-:Y:S01]  /*7550*/  F2FP.BF16.F32.PACK_AB R199, R73, R72 ;  /* 0x0000004849c7723e */ /* 0x000fe200000010ff */
[C---:B------:R-:W-:Y:S01]  /*7560*/  FMUL R44, R98.reuse, R44 ;  /* 0x0000002c622c7220 */ /* 0x040fe20000400000 */
[----:B------:R-:W-:Y:S01]  /*7570*/  LEA R182, R181, UR40, 0x1 ;  /* 0x00000028b5b67c11 */ /* 0x000fe2000f8e08ff */
[----:B------:R-:W-:Y:S01]  /*7580*/  FMUL R45, R98, R45 ;  /* 0x0000002d622d7220 */ /* 0x000fe20000400000 */
[----:B------:R-:W-:Y:S01]  /*7590*/  SHF.L.U32 R109, R116, 0x10, RZ ;  /* 0x00000010746d7819 */ /* 0x000fe200000006ff */
[----:B------:R-:W-:Y:S01]  /*75a0*/  FMUL R46, R98, R46 ;  /* 0x0000002e622e7220 */ /* 0x000fe20000400000 */
[----:B------:R-:W-:Y:S01]  /*75b0*/  LOP3.LUT R110, R116, 0xffff0000, RZ, 0xc0, !PT ;  /* 0xffff0000746e7812 */ /* 0x000fe200078ec0ff */
[----:B------:R1:W-:Y:S01]  /*75c0*/  STSM.16.M88.4 [R182+0x400], R196 ;  /* 0x000400c4b6007844 */ /* 0x0003e20000000200 */
[----:B------:R-:W-:Y:S01]  /*75d0*/  SHF.L.U32 R115, R119, 0x10, RZ ;  /* 0x0000001077737819 */ /* 0x000fe200000006ff */
[----:B------:R-:W-:Y:S01]  /*75e0*/  FFMA R74, R101, R109, R74 ;  /* 0x0000006d654a7223 */ /* 0x000fe2000000004a */
[----:B------:R-:W-:Y:S01]  /*75f0*/  LOP3.LUT R116, R119, 0xffff0000, RZ, 0xc0, !PT ;  /* 0xffff000077747812 */ /* 0x000fe200078ec0ff */
[----:B------:R-:W-:Y:S01]  /*7600*/  FFMA R75, R101, R110, R75 ;  /* 0x0000006e654b7223 */ /* 0x000fe2000000004b */
[----:B------:R-:W-:Y:S01]  /*7610*/  SHF.L.U32 R119, R125, 0x10, RZ ;  /* 0x000000107d777819 */ /* 0x000fe200000006ff */
[----:B------:R-:W-:Y:S01]  /*7620*/  FFMA R76, R101, R111, R76 ;  /* 0x0000006f654c7223 */ /* 0x000fe2000000004c */
[----:B------:R-:W-:Y:S01]  /*7630*/  LOP3.LUT R120, R125, 0xffff0000, RZ, 0xc0, !PT ;  /* 0xffff00007d787812 */ /* 0x000fe200078ec0ff */
[C---:B------:R-:W-:Y:S01]  /*7640*/  FFMA R77, R101.reuse, R112, R77 ;  /* 0x00000070654d7223 */ /* 0x040fe2000000004d */
[C---:B------:R-:W-:Y:S01]  /*7650*/  SHF.L.U32 R121, R126.reuse, 0x10, RZ ;  /* 0x000000107e797819 */ /* 0x040fe200000006ff */
[C---:B------:R-:W-:Y:S01]  /*7660*/  FFMA R78, R101.reuse, R113, R78 ;  /* 0x00000071654e7223 */ /* 0x040fe2000000004e */
[----:B------:R-:W-:Y:S01]  /*7670*/  LOP3.LUT R122, R126, 0xffff0000, RZ, 0xc0, !PT ;  /* 0xffff00007e7a7812 */ /* 0x000fe200078ec0ff */
[----:B------:R-:W-:Y:S01]  /*7680*/  FFMA R79, R101, R114, R79 ;  /* 0x00000072654f7223 */ /* 0x000fe2000000004f */
[----:B------:R-:W-:Y:S01]  /*7690*/  F2FP.BF16.F32.PACK_AB R200, R75, R74 ;  /* 0x0000004a4bc8723e */ /* 0x000fe200000010ff */
[----:B------:R-:W-:Y:S01]  /*76a0*/  FFMA R80, R101, R115, R80 ;  /* 0x0000007365507223 */ /* 0x000fe20000000050 */
[----:B------:R-:W-:Y:S01]  /*76b0*/  F2FP.BF16.F32.PACK_AB R201, R77, R76 ;  /* 0x0000004c4dc9723e */ /* 0x000fe200000010ff */
[----:B------:R-:W-:Y:S01]  /*76c0*/  FFMA R81, R101, R116, R81 ;  /* 0x0000007465517223 */ /* 0x000fe20000000051 */
[----:B------:R-:W-:Y:S01]  /*76d0*/  F2FP.BF16.F32.PACK_AB R202, R79, R78 ;  /* 0x0000004e4fca723e */ /* 0x000fe200000010ff */
[----:B------:R-:W-:Y:S01]  /*76e0*/  FFMA R56, R101, R117, R56 ;  /* 0x0000007565387223 */ /* 0x000fe20000000038 */
[----:B------:R-:W-:Y:S01]  /*76f0*/  LEA R181, R217, R182, 0x1 ;  /* 0x000000b6d9b57211 */ /* 0x000fe200078e08ff */
[----:B------:R-:W-:Y:S01]  /*7700*/  FFMA R57, R101, R118, R57 ;  /* 0x0000007665397223 */ /* 0x000fe20000000039 */
[----:B------:R-:W-:Y:S01]  /*7710*/  F2FP.BF16.F32.PACK_AB R203, R81, R80 ;  /* 0x0000005051cb723e */ /* 0x000fe200000010ff */
[C---:B------:R-:W-:Y:S01]  /*7720*/  FFMA R58, R101.reuse, R119, R58 ;  /* 0x00000077653a7223 */ /* 0x040fe2000000003a */
[C---:B------:R-:W-:Y:S01]  /*7730*/  SHF.L.U32 R125, R132.reuse, 0x10, RZ ;  /* 0x00000010847d7819 */ /* 0x040fe200000006ff */
[C---:B------:R-:W-:Y:S01]  /*7740*/  FFMA R59, R101.reuse, R120, R59 ;  /* 0x00000078653b7223 */ /* 0x040fe2000000003b */
[----:B------:R-:W-:Y:S01]  /*7750*/  LOP3.LUT R126, R132, 0xffff0000, RZ, 0xc0, !PT ;  /* 0xffff0000847e7812 */ /* 0x000fe200078ec0ff */
[----:B------:R-:W-:Y:S01]  /*7760*/  FFMA R60, R101, R121, R60 ;  /* 0x00000079653c7223 */ /* 0x000fe2000000003c */
[----:B------:R-:W-:Y:S01]  /*7770*/  SHF.L.U32 R131, R135, 0x10, RZ ;  /* 0x0000001087837819 */ /* 0x000fe200000006ff */
[----:B------:R-:W-:Y:S01]  /*7780*/  FFMA R61, R101, R122, R61 ;  /* 0x0000007a653d7223 */ /* 0x000fe2000000003d */
[----:B------:R-:W-:Y:S01]  /*7790*/  LOP3.LUT R132, R135, 0xffff0000, RZ, 0xc0, !PT ;  /* 0xffff000087847812 */ /* 0x000fe200078ec0ff */
[----:B------:R-:W-:Y:S01]  /*77a0*/  FFMA R62, R101, R123, R62 ;  /* 0x0000007b653e7223 */ /* 0x000fe2000000003e */
[----:B-1----:R-:W-:Y:S01]  /*77b0*/  F2FP.BF16.F32.PACK_AB R196, R57, R56 ;  /* 0x0000003839c4723e */ /* 0x002fe200000010ff */
[----:B------:R-:W-:Y:S01]  /*77c0*/  FFMA R63, R101, R124, R63 ;  /* 0x0000007c653f7223 */ /* 0x000fe2000000003f */
[----:B------:R-:W-:Y:S01]  /*77d0*/  F2FP.BF16.F32.PACK_AB R197, R59, R58 ;  /* 0x0000003a3bc5723e */ /* 0x000fe200000010ff */
[----:B------:R1:W-:Y:S01]  /*77e0*/  STSM.16.M88.4 [R181+0x400], R200 ;  /* 0x000400c8b5007844 */ /* 0x0003e20000000200 */
[----:B------:R-:W-:Y:S01]  /*77f0*/  F2FP.BF16.F32.PACK_AB R198, R61, R60 ;  /* 0x0000003c3dc6723e */ /* 0x000fe200000010ff */
[----:B------:R-:W-:Y:S01]  /*7800*/  FFMA R64, R101, R125, R64 ;  /* 0x0000007d65407223 */ /* 0x000fe20000000040 */
[----:B------:R-:W-:Y:S01]  /*7810*/  F2FP.BF16.F32.PACK_AB R199, R63, R62 ;  /* 0x0000003e3fc7723e */ /* 0x000fe200000010ff */
[----:B------:R-:W-:Y:S01]  /*7820*/  FFMA R65, R101, R126, R65 ;  /* 0x0000007e65417223 */ /* 0x000fe20000000041 */
[----:B------:R-:W-:Y:S01]  /*7830*/  SHF.L.U32 R135, R141, 0x10, RZ ;  /* 0x000000108d877819 */ /* 0x000fe200000006ff */
[----:B------:R-:W-:Y:S01]  /*7840*/  FFMA R66, R101, R127, R66 ;  /* 0x0000007f65427223 */ /* 0x000fe20000000042 */
[----:B------:R-:W-:Y:S01]  /*7850*/  LOP3.LUT R136, R141, 0xffff0000, RZ, 0xc0, !PT ;  /* 0xffff00008d887812 */ /* 0x000fe200078ec0ff */
[----:B------:R2:W-:Y:S01]  /*7860*/  STSM.16.M88.4 [R182+0x1400], R196 ;  /* 0x001400c4b6007844 */ /* 0x0005e20000000200 */
[C---:B------:R-:W-:Y:S01]  /*7870*/  SHF.L.U32 R137, R142.reuse, 0x10, RZ ;  /* 0x000000108e897819 */ /* 0x040fe200000006ff */
[C---:B------:R-:W-:Y:S01]  /*7880*/  FFMA R67, R101.reuse, R128, R67 ;  /* 0x0000008065437223 */ /* 0x040fe20000000043 */
[----:B------:R-:W-:Y:S01]  /*7890*/  LOP3.LUT R138, R142, 0xffff0000, RZ, 0xc0, !PT ;  /* 0xffff00008e8a7812 */ /* 0x000fe200078ec0ff */
        /* <DEDUP_REMOVED lines=8> */
[C---:B------:R-:W-:Y:S01]  /*7920*/  FFMA R40, R101.reuse, R133, R40 ;  /* 0x0000008565287223 */ /* 0x040fe20000000028 */
[----:B------:R-:W-:Y:S01]  /*7930*/  FFMA R41, R101, R134, R41 ;  /* 0x0000008665297223 */ /* 0x000fe20000000029 */
[----:B------:R-:W-:Y:S01]  /*7940*/  SHF.L.U32 R151, R157, 0x10, RZ ;  /* 0x000000109d977819 */ /* 0x000fe200000006ff */
[C---:B------:R-:W-:Y:S01]  /*7950*/  FFMA R42, R101.reuse, R135, R42 ;  /* 0x00000087652a7223 */ /* 0x040fe2000000002a */
[----:B------:R-:W-:Y:S01]  /*7960*/  FFMA R43, R101, R136, R43 ;  /* 0x00000088652b7223 */ /* 0x000fe2000000002b */
[----:B------:R-:W-:Y:S01]  /*7970*/  LOP3.LUT R152, R157, 0xffff0000, RZ, 0xc0, !PT ;  /* 0xffff00009d987812 */ /* 0x000fe200078ec0ff */
[C---:B------:R-:W-:Y:S01]  /*7980*/  FFMA R44, R101.reuse, R137, R44 ;  /* 0x00000089652c7223 */ /* 0x040fe2000000002c */
[C---:B------:R-:W-:Y:S01]  /*7990*/  FFMA R45, R101.reuse, R138, R45 ;  /* 0x0000008a652d7223 */ /* 0x040fe2000000002d */
[----:B------:R-:W-:Y:S01]  /*79a0*/  SHF.L.U32 R153, R158, 0x10, RZ ;  /* 0x000000109e997819 */ /* 0x000fe200000006ff */
[----:B------:R-:W-:Y:S01]  /*79b0*/  FFMA R46, R101, R139, R46 ;  /* 0x0000008b652e7223 */ /* 0x000fe2000000002e */
[----:B------:R-:W-:Y:S01]  /*79c0*/  SHF.L.U32 R163, R167, 0x10, RZ ;  /* 0x00000010a7a37819 */ /* 0x000fe200000006ff */
[C---:B------:R-:W-:Y:S01]  /*79d0*/  FMUL R47, R98.reuse, R47 ;  /* 0x0000002f622f7220 */ /* 0x040fe20000400000 */
[----:B-1----:R-:W-:Y:S01]  /*79e0*/  F2FP.BF16.F32.PACK_AB R200, R65, R64 ;  /* 0x0000004041c8723e */ /* 0x002fe200000010ff */
[C---:B------:R-:W-:Y:S01]  /*79f0*/  FMUL R48, R98.reuse, R48 ;  /* 0x0000003062307220 */ /* 0x040fe20000400000 */
[----:B------:R-:W-:Y:S01]  /*7a00*/  F2FP.BF16.F32.PACK_AB R201, R67, R66 ;  /* 0x0000004243c9723e */ /* 0x000fe200000010ff */
[----:B------:R-:W-:Y:S01]  /*7a10*/  FFMA R47, R101, R140, R47 ;  /* 0x0000008c652f7223 */ /* 0x000fe2000000002f */
[----:B------:R-:W-:Y:S01]  /*7a20*/  F2FP.BF16.F32.PACK_AB R202, R69, R68 ;  /* 0x0000004445ca723e */ /* 0x000fe200000010ff */
[----:B------:R-:W-:Y:S01]  /*7a30*/  FFMA R48, R101, R141, R48 ;  /* 0x0000008d65307223 */ /* 0x000fe20000000030 */
[----:B------:R-:W-:Y:S01]  /*7a40*/  F2FP.BF16.F32.PACK_AB R203, R71, R70 ;  /* 0x0000004647cb723e */ /* 0x000fe200000010ff */
[C---:B------:R-:W-:Y:S01]  /*7a50*/  FMUL R49, R98.reuse, R49 ;  /* 0x0000003162317220 */ /* 0x040fe20000400000 */
[----:B--2---:R-:W-:Y:S01]  /*7a60*/  F2FP.BF16.F32.PACK_AB R196, R41, R40 ;  /* 0x0000002829c4723e */ /* 0x004fe200000010ff */
[C---:B------:R-:W-:Y:S01]  /*7a70*/  FMUL R50, R98.reuse, R50 ;  /* 0x0000003262327220 */ /* 0x040fe20000400000 */
[----:B------:R-:W-:Y:S01]  /*7a80*/  F2FP.BF16.F32.PACK_AB R197, R43, R42 ;  /* 0x0000002a2bc5723e */ /* 0x000fe200000010ff */
[----:B------:R1:W-:Y:S01]  /*7a90*/  STSM.16.M88.4 [R181+0x1400], R200 ;  /* 0x001400c8b5007844 */ /* 0x0003e20000000200 */
[----:B------:R-:W-:Y:S01]  /*7aa0*/  F2FP.BF16.F32.PACK_AB R198, R45, R44 ;  /* 0x0000002c2dc6723e */ /* 0x000fe200000010ff */
[----:B------:R-:W-:Y:S01]  /*7ab0*/  FFMA R49, R101, R142, R49 ;  /* 0x0000008e65317223 */ /* 0x000fe20000000031 */
[----:B------:R-:W-:Y:S01]  /*7ac0*/  F2FP.BF16.F32.PACK_AB R199, R47, R46 ;  /* 0x0000002e2fc7723e */ /* 0x000fe200000010ff */
[----:B------:R-:W-:Y:S01]  /*7ad0*/  FFMA R50, R101, R143, R50 ;  /* 0x0000008f65327223 */ /* 0x000fe20000000032 */
[----:B------:R-:W-:Y:S01]  /*7ae0*/  LOP3.LUT R168, R173, 0xffff0000, RZ, 0xc0, !PT ;  /* 0xffff0000ada87812 */ /* 0x000fe200078ec0ff */
[----:B------:R-:W-:Y:S01]  /*7af0*/  FMUL R51, R98, R51 ;  /* 0x0000003362337220 */ /* 0x000fe20000400000 */
[C---:B------:R-:W-:Y:S01]  /*7b00*/  SHF.L.U32 R169, R174.reuse, 0x10, RZ ;  /* 0x00000010aea97819 */ /* 0x040fe200000006ff */
[----:B------:R2:W-:Y:S01]  /*7b10*/  STSM.16.M88.4 [R182+0x2400], R196 ;  /* 0x002400c4b6007844 */ /* 0x0005e20000000200 */
[----:B------:R-:W-:Y:S01]  /*7b20*/  LOP3.LUT R170, R174, 0xffff0000, RZ, 0xc0, !PT ;  /* 0xffff0000aeaa7812 */ /* 0x000fe200078ec0ff */
[C---:B------:R-:W-:Y:S01]  /*7b30*/  FFMA R51, R101.reuse, R144, R51 ;  /* 0x0000009065337223 */ /* 0x040fe20000000033 */
[----:B------:R-:W-:Y:S01]  /*7b40*/  LOP3.LUT R174, R180, 0xffff0000, RZ, 0xc0, !PT ;  /* 0xffff0000b4ae7812 */ /* 0x000fe200078ec0ff */
[C---:B------:R-:W-:Y:S01]  /*7b50*/  FMUL R52, R98.reuse, R52 ;  /* 0x0000003462347220 */ /* 0x040fe20000400000 */
[C---:B------:R-:W-:Y:S01]  /*7b60*/  FMUL R53, R98.reuse, R53 ;  /* 0x0000003562357220 */ /* 0x040fe20000400000 */
[C---:B------:R-:W-:Y:S01]  /*7b70*/  FMUL R54, R98.reuse, R54 ;  /* 0x0000003662367220 */ /* 0x040fe20000400000 */
[C---:B------:R-:W-:Y:S01]  /*7b80*/  FMUL R55, R98.reuse, R55 ;  /* 0x0000003762377220 */ /* 0x040fe20000400000 */
[C---:B------:R-:W-:Y:S01]  /*7b90*/  FFMA R52, R101.reuse, R145, R52 ;  /* 0x0000009165347223 */ /* 0x040fe20000000034 */
[C---:B------:R-:W-:Y:S01]  /*7ba0*/  FFMA R53, R101.reuse, R146, R53 ;  /* 0x0000009265357223 */ /* 0x040fe20000000035 */
[C---:B------:R-:W-:Y:S01]  /*7bb0*/  FFMA R54, R101.reuse, R147, R54 ;  /* 0x0000009365367223 */ /* 0x040fe20000000036 */
[C---:B------:R-:W-:Y:S01]  /*7bc0*/  FFMA R55, R101.reuse, R148, R55 ;  /* 0x0000009465377223 */ /* 0x040fe20000000037 */
[C---:B------:R-:W-:Y:S01]  /*7bd0*/  FMUL R24, R98.reuse, R24 ;  /* 0x0000001862187220 */ /* 0x040fe20000400000 */
[C---:B------:R-:W-:Y:S01]  /*7be0*/  FMUL R25, R98.reuse, R25 ;  /* 0x0000001962197220 */ /* 0x040fe20000400000 */
[C---:B------:R-:W-:Y:S01]  /*7bf0*/  FMUL R26, R98.reuse, R26 ;  /* 0x0000001a621a7220 */ /* 0x040fe20000400000 */
[----:B------:R-:W-:Y:S01]  /*7c00*/  FMUL R27, R98, R27 ;  /* 0x0000001b621b7220 */ /* 0x000fe20000400000 */
[C---:B------:R-:W-:Y:S01]  /*7c10*/  FFMA R24, R101.reuse, R149, R24 ;  /* 0x0000009565187223 */ /* 0x040fe20000000018 */
[C---:B------:R-:W-:Y:S01]  /*7c20*/  FFMA R25, R101.reuse, R150, R25 ;  /* 0x0000009665197223 */ /* 0x040fe20000000019 */
[C---:B------:R-:W-:Y:S01]  /*7c30*/  FFMA R26, R101.reuse, R151, R26 ;  /* 0x00000097651a7223 */ /* 0x040fe2000000001a */
[----:B------:R-:W-:Y:S01]  /*7c40*/  FFMA R27, R101, R152, R27 ;  /* 0x00000098651b7223 */ /* 0x000fe2000000001b */
[----:B------:R-:W-:Y:S01]  /*7c50*/  LOP3.LUT R154, R158, 0xffff0000, RZ, 0xc0, !PT ;  /* 0xffff00009e9a7812 */ /* 0x000fe200078ec0ff */
[C---:B------:R-:W-:Y:S01]  /*7c60*/  FMUL R28, R98.reuse, R28 ;  /* 0x0000001c621c7220 */ /* 0x040fe20000400000 */
        /* <DEDUP_REMOVED lines=8> */
[----:B------:R-:W-:Y:S01]  /*7cf0*/  FFMA R30, R101, R155, R30 ;  /* 0x0000009b651e7223 */ /* 0x000fe2000000001e */
[----:B--2---:R-:W-:Y:S01]  /*7d00*/  F2FP.BF16.F32.PACK_AB R196, R25, R24 ;  /* 0x0000001819c4723e */ /* 0x004fe200000010ff */
[----:B------:R-:W-:Y:S01]  /*7d10*/  FMUL R31, R98, R31 ;  /* 0x0000001f621f7220 */ /* 0x000fe20000400000 */
[----:B------:R-:W-:Y:S01]  /*7d20*/  SHF.L.U32 R157, R164, 0x10, RZ ;  /* 0x00000010a49d7819 */ /* 0x000fe200000006ff */
[----:B------:R1:W-:Y:S01]  /*7d30*/  STSM.16.M88.4 [R181+0x2400], R200 ;  /* 0x002400c8b5007844 */ /* 0x0003e20000000200 */
[----:B------:R-:W-:Y:S01]  /*7d40*/  F2FP.BF16.F32.PACK_AB R197, R27, R26 ;  /* 0x0000001a1bc5723e */ /* 0x000fe200000010ff */
[----:B------:R-:W-:Y:S01]  /*7d50*/  FFMA R31, R101, R156, R31 ;  /* 0x0000009c651f7223 */ /* 0x000fe2000000001f */
[----:B------:R-:W-:Y:S01]  /*7d60*/  F2FP.BF16.F32.PACK_AB R198, R29, R28 ;  /* 0x0000001c1dc6723e */ /* 0x000fe200000010ff */
[----:B------:R-:W-:Y:S01]  /*7d70*/  FMUL R32, R98, R32 ;  /* 0x0000002062207220 */ /* 0x000fe20000400000 */
[----:B------:R-:W-:Y:S01]  /*7d80*/  LOP3.LUT R158, R164, 0xffff0000, RZ, 0xc0, !PT ;  /* 0xffff0000a49e7812 */ /* 0x000fe200078ec0ff */
[C---:B------:R-:W-:Y:S01]  /*7d90*/  FMUL R33, R98.reuse, R33 ;  /* 0x0000002162217220 */ /* 0x040fe20000400000 */
[----:B------:R-:W-:Y:S01]  /*7da0*/  F2FP.BF16.F32.PACK_AB R199, R31, R30 ;  /* 0x0000001e1fc7723e */ /* 0x000fe200000010ff */
[C---:B------:R-:W-:Y:S01]  /*7db0*/  FFMA R32, R101.reuse, R157, R32 ;  /* 0x0000009d65207223 */ /* 0x040fe20000000020 */
[C---:B------:R-:W-:Y:S01]  /*7dc0*/  FMUL R34, R98.reuse, R34 ;  /* 0x0000002262227220 */ /* 0x040fe20000400000 */
[C---:B------:R-:W-:Y:S01]  /*7dd0*/  FFMA R33, R101.reuse, R158, R33 ;  /* 0x0000009e65217223 */ /* 0x040fe20000000021 */
[C---:B------:R-:W-:Y:S01]  /*7de0*/  FMUL R35, R98.reuse, R35 ;  /* 0x0000002362237220 */ /* 0x040fe20000400000 */
[----:B------:R1:W-:Y:S01]  /*7df0*/  STSM.16.M88.4 [R182+0x3400], R196 ;  /* 0x003400c4b6007844 */ /* 0x0003e20000000200 */
[C---:B------:R-:W-:Y:S01]  /*7e00*/  FFMA R34, R101.reuse, R159, R34 ;  /* 0x0000009f65227223 */ /* 0x040fe20000000022 */
[C---:B------:R-:W-:Y:S01]  /*7e10*/  FMUL R36, R98.reuse, R36 ;  /* 0x0000002462247220 */ /* 0x040fe20000400000 */
[----:B------:R-:W-:Y:S01]  /*7e20*/  FFMA R35, R101, R160, R35 ;  /* 0x000000a065237223 */ /* 0x000fe20000000023 */
[----:B------:R-:W-:Y:S01]  /*7e30*/  F2FP.BF16.F32.PACK_AB R160, R33, R32 ;  /* 0x0000002021a0723e */ /* 0x000fe200000010ff */
[C---:B------:R-:W-:Y:S01]  /*7e40*/  FMUL R37, R98.reuse, R37 ;  /* 0x0000002562257220 */ /* 0x040fe20000400000 */
[----:B------:R-:W-:Y:S01]  /*7e50*/  FFMA R36, R101, R161, R36 ;  /* 0x000000a165247223 */ /* 0x000fe20000000024 */
[C---:B------:R-:W-:Y:S01]  /*7e60*/  FMUL R38, R98.reuse, R38 ;  /* 0x0000002662267220 */ /* 0x040fe20000400000 */
[----:B------:R-:W-:Y:S01]  /*7e70*/  LOP3.LUT R164, R167, 0xffff0000, RZ, 0xc0, !PT ;  /* 0xffff0000a7a47812 */ /* 0x000fe200078ec0ff */
[----:B------:R-:W-:Y:S01]  /*7e80*/  FFMA R37, R101, R162, R37 ;  /* 0x000000a265257223 */ /* 0x000fe20000000025 */
[----:B------:R-:W-:Y:S01]  /*7e90*/  F2FP.BF16.F32.PACK_AB R161, R35, R34 ;  /* 0x0000002223a1723e */ /* 0x000fe200000010ff */
[----:B------:R-:W-:Y:S01]  /*7ea0*/  FFMA R38, R101, R163, R38 ;  /* 0x000000a365267223 */ /* 0x000fe20000000026 */
[C---:B------:R-:W-:Y:S01]  /*7eb0*/  FMUL R39, R98.reuse, R39 ;  /* 0x0000002762277220 */ /* 0x040fe20000400000 */
[C---:B------:R-:W-:Y:S01]  /*7ec0*/  FMUL R4, R98.reuse, R4 ;  /* 0x0000000462047220 */ /* 0x040fe20000400000 */
[----:B------:R-:W-:Y:S01]  /*7ed0*/  F2FP.BF16.F32.PACK_AB R162, R37, R36 ;  /* 0x0000002425a2723e */ /* 0x000fe200000010ff */
[----:B------:R-:W-:Y:S01]  /*7ee0*/  FMUL R5, R98, R5 ;  /* 0x0000000562057220 */ /* 0x000fe20000400000 */
[----:B------:R-:W-:Y:S01]  /*7ef0*/  SHF.L.U32 R167, R173, 0x10, RZ ;  /* 0x00000010ada77819 */ /* 0x000fe200000006ff */
[C---:B------:R-:W-:Y:S01]  /*7f00*/  FFMA R39, R101.reuse, R164, R39 ;  /* 0x000000a465277223 */ /* 0x040fe20000000027 */
[C---:B------:R-:W-:Y:S01]  /*7f10*/  FFMA R4, R101.reuse, R165, R4 ;  /* 0x000000a565047223 */ /* 0x040fe20000000004 */
[----:B------:R-:W-:Y:S01]  /*7f20*/  FFMA R5, R101, R166, R5 ;  /* 0x000000a665057223 */ /* 0x000fe20000000005 */
[----:B------:R-:W-:Y:S01]  /*7f30*/  SHF.L.U32 R173, R180, 0x10, RZ ;  /* 0x00000010b4ad7819 */ /* 0x000fe200000006ff */
[C---:B------:R-:W-:Y:S01]  /*7f40*/  FMUL R6, R98.reuse, R6 ;  /* 0x0000000662067220 */ /* 0x040fe20000400000 */
[----:B------:R-:W-:Y:S01]  /*7f50*/  F2FP.BF16.F32.PACK_AB R163, R39, R38 ;  /* 0x0000002627a3723e */ /* 0x000fe200000010ff */
[C---:B------:R-:W-:Y:S01]  /*7f60*/  FMUL R7, R98.reuse, R7 ;  /* 0x0000000762077220 */ /* 0x040fe20000400000 */
[C---:B------:R-:W-:Y:S01]  /*7f70*/  FMUL R8, R98.reuse, R8 ;  /* 0x0000000862087220 */ /* 0x040fe20000400000 */
[C---:B------:R-:W-:Y:S01]  /*7f80*/  FFMA R6, R101.reuse, R167, R6 ;  /* 0x000000a765067223 */ /* 0x040fe20000000006 */
[C---:B------:R-:W-:Y:S01]  /*7f90*/  FMUL R9, R98.reuse, R9 ;  /* 0x0000000962097220 */ /* 0x040fe20000400000 */
[----:B------:R1:W-:Y:S01]  /*7fa0*/  STSM.16.M88.4 [R181+0x3400], R160 ;  /* 0x003400a0b5007844 */ /* 0x0003e20000000200 */
[----:B------:R-:W-:Y:S01]  /*7fb0*/  FFMA R7, R101, R168, R7 ;  /* 0x000000a865077223 */ /* 0x000fe20000000007 */
[----:B------:R-:W-:Y:S01]  /*7fc0*/  F2FP.BF16.F32.PACK_AB R168, R5, R4 ;  /* 0x0000000405a8723e */ /* 0x000fe200000010ff */
[C---:B------:R-:W-:Y:S01]  /*7fd0*/  FFMA R8, R101.reuse, R169, R8 ;  /* 0x000000a965087223 */ /* 0x040fe20000000008 */
[C---:B------:R-:W-:Y:S01]  /*7fe0*/  FFMA R9, R101.reuse, R170, R9 ;  /* 0x000000aa65097223 */ /* 0x040fe20000000009 */
[C---:B------:R-:W-:Y:S01]  /*7ff0*/  FMUL R10, R98.reuse, R10 ;  /* 0x0000000a620a7220 */ /* 0x040fe20000400000 */
[C---:B------:R-:W-:Y:S01]  /*8000*/  FMUL R11, R98.reuse, R11 ;  /* 0x0000000b620b7220 */ /* 0x040fe20000400000 */
[C---:B------:R-:W-:Y:S01]  /*8010*/  FMUL R12, R98.reuse, R12 ;  /* 0x0000000c620c7220 */ /* 0x040fe20000400000 */
[C---:B------:R-:W-:Y:S01]  /*8020*/  FMUL R13, R98.reuse, R13 ;  /* 0x0000000d620d7220 */ /* 0x040fe20000400000 */
[C---:B------:R-:W-:Y:S01]  /*8030*/  FFMA R10, R101.reuse, R171, R10 ;  /* 0x000000ab650a7223 */ /* 0x040fe2000000000a */
[C---:B------:R-:W-:Y:S01]  /*8040*/  FMUL R14, R98.reuse, R14 ;  /* 0x0000000e620e7220 */ /* 0x040fe20000400000 */
[C---:B------:R-:W-:Y:S01]  /*8050*/  FFMA R11, R101.reuse, R172, R11 ;  /* 0x000000ac650b7223 */ /* 0x040fe2000000000b */
[C---:B------:R-:W-:Y:S01]  /*8060*/  FMUL R15, R98.reuse, R15 ;  /* 0x0000000f620f7220 */ /* 0x040fe20000400000 */
[C---:B------:R-:W-:Y:S01]  /*8070*/  FFMA R12, R101.reuse, R173, R12 ;  /* 0x000000ad650c7223 */ /* 0x040fe2000000000c */
[C---:B------:R-:W-:Y:S01]  /*8080*/  FMUL R16, R98.reuse, R16 ;  /* 0x0000001062107220 */ /* 0x040fe20000400000 */
[----:B------:R-:W-:Y:S01]  /*8090*/  FFMA R13, R101, R174, R13 ;  /* 0x000000ae650d7223 */ /* 0x000fe2000000000d */
[----:B------:R-:W-:Y:S01]  /*80a0*/  SHF.L.U32 R179, R183, 0x10, RZ ;  /* 0x00000010b7b37819 */ /* 0x000fe200000006ff */
[C---:B------:R-:W-:Y:S01]  /*80b0*/  FMUL R17, R98.reuse, R17 ;  /* 0x0000001162117220 */ /* 0x040fe20000400000 */
[----:B------:R-:W-:Y:S01]  /*80c0*/  FFMA R14, R101, R175, R14 ;  /* 0x000000af650e7223 */ /* 0x000fe2000000000e */
[----:B------:R-:W-:Y:S01]  /*80d0*/  LOP3.LUT R180, R183, 0xffff0000, RZ, 0xc0, !PT ;  /* 0xffff0000b7b47812 */ /* 0x000fe200078ec0ff */
[C---:B------:R-:W-:Y:S01]  /*80e0*/  FMUL R18, R98.reuse, R18 ;  /* 0x0000001262127220 */ /* 0x040fe20000400000 */
[C---:B------:R-:W-:Y:S01]  /*80f0*/  FFMA R15, R101.reuse, R176, R15 ;  /* 0x000000b0650f7223 */ /* 0x040fe2000000000f */
[----:B------:R-:W-:Y:S01]  /*8100*/  FMUL R19, R98, R19 ;  /* 0x0000001362137220 */ /* 0x000fe20000400000 */
[C---:B------:R-:W-:Y:S01]  /*8110*/  FFMA R16, R101.reuse, R177, R16 ;  /* 0x000000b165107223 */ /* 0x040fe20000000010 */
[C---:B------:R-:W-:Y:S01]  /*8120*/  FFMA R17, R101.reuse, R178, R17 ;  /* 0x000000b265117223 */ /* 0x040fe20000000011 */
[C---:B------:R-:W-:Y:S01]  /*8130*/  FFMA R18, R101.reuse, R179, R18 ;  /* 0x000000b365127223 */ /* 0x040fe20000000012 */
[----:B------:R-:W-:Y:S01]  /*8140*/  FFMA R19, R101, R180, R19 ;  /* 0x000000b465137223 */ /* 0x000fe20000000013 */
[----:B------:R-:W-:Y:S01]  /*8150*/  F2FP.BF16.F32.PACK_AB R169, R7, R6 ;  /* 0x0000000607a9723e */ /* 0x000fe200000010ff */
[----:B------:R-:W-:Y:S01]  /*8160*/  UIADD3 UR24, UPT, UPT, UR42, 0x1, URZ ;  /* 0x000000012a187890 */ /* 0x000fe2000fffe0ff */
[----:B------:R-:W-:Y:S01]  /*8170*/  F2FP.BF16.F32.PACK_AB R170, R9, R8 ;  /* 0x0000000809aa723e */ /* 0x000fe200000010ff */
[----:B------:R-:W-:Y:S01]  /*8180*/  BSSY.RECONVERGENT B0, `(.L_x_119) ;  /* 0x000002f000007945 */ /* 0x000fe20003800200 */
[----:B------:R-:W-:Y:S02]  /*8190*/  F2FP.BF16.F32.PACK_AB R171, R11, R10 ;  /* 0x0000000a0bab723e */ /* 0x000fe400000010ff */
[----:B------:R-:W-:Y:S02]  /*81a0*/  F2FP.BF16.F32.PACK_AB R172, R13, R12 ;  /* 0x0000000c0dac723e */ /* 0x000fe400000010ff */
[----:B------:R-:W-:Y:S01]  /*81b0*/  F2FP.BF16.F32.PACK_AB R173, R15, R14 ;  /* 0x0000000e0fad723e */ /* 0x000fe200000010ff */
[----:B------:R1:W-:Y:S01]  /*81c0*/  STSM.16.M88.4 [R182+0x4400], R168 ;  /* 0x004400a8b6007844 */ /* 0x0003e20000000200 */
[----:B------:R-:W-:Y:S02]  /*81d0*/  F2FP.BF16.F32.PACK_AB R174, R17, R16 ;  /* 0x0000001011ae723e */ /* 0x000fe400000010ff */
[----:B------:R-:W-:Y:S05]  /*81e0*/  F2FP.BF16.F32.PACK_AB R175, R19, R18 ;  /* 0x0000001213af723e */ /* 0x000fea00000010ff */
[----:B------:R1:W-:Y:S01]  /*81f0*/  STSM.16.M88.4 [R181+0x4400], R172 ;  /* 0x004400acb5007844 */ /* 0x0003e20000000200 */
[----:B------:R-:W-:Y:S01]  /*8200*/  @!PT LDS RZ, [RZ] ;  /* 0x00000000fffff984 */ /* 0x000fe20000000800 */
[----:B------:R-:W-:Y:S01]  /*8210*/  @!PT LDS RZ, [RZ] ;  /* 0x00000000fffff984 */ /* 0x000fe20000000800 */
[----:B------:R-:W-:Y:S01]  /*8220*/  @!PT LDS RZ, [RZ] ;  /* 0x00000000fffff984 */ /* 0x000fe20000000800 */
[----:B------:R-:W-:Y:S01]  /*8230*/  @!PT LDS RZ, [RZ] ;  /* 0x00000000fffff984 */ /* 0x000fe20000000800 */
[----:B------:R2:W-:Y:S07]  /*8240*/  MEMBAR.ALL.CTA ;  /* 0x0000000000007992 */ /* 0x0005ee0000008000 */
[----:B--2---:R-:W2:Y:S02]  /*8250*/  FENCE.VIEW.ASYNC.S ;  /* 0x00000000000073c6 */ /* 0x004ea40000000000 */
[----:B--2---:R-:W-:Y:S06]  /*8260*/  BAR.SYNC.DEFER_BLOCKING 0x1, 0x80 ;  /* 0x0042000000007b1d */ /* 0x004fec0000010000 */
[----:B------:R-:W-:Y:S05]  /*8270*/  @P0 BRA `(.L_x_120) ;  /* 0x00000000007c0947 */ /* 0x000fea0003800000 */
[----:B------:R-:W-:Y:S01]  /*8280*/  R2UR UR13, R195 ;  /* 0x00000000c30d72ca */ /* 0x000fe200000e0000 */
[----:B------:R-:W-:Y:S01]  /*8290*/  UIADD3 UR26, UP0, UPT, UR48, 0x680, URZ ;  /* 0x00000680301a7890 */ /* 0x000fe2000ff1e0ff */
[----:B------:R-:W-:Y:S01]  /*82a0*/  R2UR UR14, R205 ;  /* 0x00000000cd0e72ca */ /* 0x000fe200000e0000 */
[----:B------:R-:W-:Y:S02]  /*82b0*/  UIMAD UR16, UR42, 0x5000, UR40 ;  /* 0x000050002a1078a4 */ /* 0x000fe4000f8e0228 */
[----:B------:R-:W-:Y:S02]  /*82c0*/  UIADD3.X UR27, UPT, UPT, URZ, UR49, URZ, UP0, !UPT ;  /* 0x00000031ff1b7290 */ /* 0x000fe400087fe4ff */
[----:B------:R-:W-:Y:S01]  /*82d0*/  UIADD3 UR12, UPT, UPT, UR16, 0x400, URZ ;  /* 0x00000400100c7890 */ /* 0x000fe2000fffe0ff */
[----:B------:R-:W-:Y:S01]  /*82e0*/  UMOV UR15, UR36 ;  /* 0x00000024000f7c82 */ /* 0x000fe20008000000 */
[----:B------:R-:W-:Y:S01]  /*82f0*/  UIADD3 UR8, UPT, UPT, UR16, 0x1400, URZ ;  /* 0x0000140010087890 */ /* 0x000fe2000fffe0ff */
[----:B------:R-:W-:Y:S03]  /*8300*/  UMOV UR11, UR36 ;  /* 0x00000024000b7c82 */ /* 0x000fe60008000000 */
[----:B------:R-:W-:Y:S02]  /*8310*/  UIMAD UR13, UR13, 0xa0, URZ ;  /* 0x000000a00d0d78a4 */ /* 0x000fe4000f8e02ff */
[----:B------:R-:W-:Y:S02]  /*8320*/  USHF.L.U32 UR14, UR14, 0x6, URZ ;  /* 0x000000060e0e7899 */ /* 0x000fe400080006ff */
[----:B------:R-:W-:Y:S02]  /*8330*/  UIADD3 UR9, UPT, UPT, UR13, 0x20, URZ ;  /* 0x000000200d097890 */ /* 0x000fe4000fffe0ff */
[----:B------:R-:W-:Y:S02]  /*8340*/  UIADD3 UR4, UPT, UPT, UR16, 0x2400, URZ ;  /* 0x0000240010047890 */ /* 0x000fe4000fffe0ff */
[----:B------:R-:W-:Y:S01]  /*8350*/  UIADD3 UR5, UPT, UPT, UR13, 0x40, URZ ;  /* 0x000000400d057890 */ /* 0x000fe2000fffe0ff */
[----:B------:R-:W-:Y:S02]  /*8360*/  UMOV UR10, UR14 ;  /* 0x0000000e000a7c82 */ /* 0x000fe40008000000 */
[----:B------:R2:W-:Y:S01]  /*8370*/  UTMASTG.3D [UR12], [UR26] ;  /* 0x0000000c1a0073b5 */ /* 0x0005e20008010000 */
[----:B------:R-:W-:Y:S01]  /*8380*/  UMOV UR7, UR36 ;  /* 0x0000002400077c82 */ /* 0x000fe20008000000 */
[----:B------:R-:W-:Y:S01]  /*8390*/  UMOV UR6, UR14 ;  /* 0x0000000e00067c82 */ /* 0x000fe20008000000 */
[----:B------:R-:W-:Y:S02]  /*83a0*/  UIADD3 UR20, UPT, UPT, UR16, 0x3400, URZ ;  /* 0x0000340010147890 */ /* 0x000fe4000fffe0ff */
[----:B------:R-:W-:Y:S01]  /*83b0*/  UIADD3 UR21, UPT, UPT, UR13, 0x60, URZ ;  /* 0x000000600d157890 */ /* 0x000fe2000fffe0ff */
[----:B------:R-:W-:Y:S01]  /*83c0*/  UMOV UR23, UR36 ;  /* 0x0000002400177c82 */ /* 0x000fe20008000000 */
[----:B------:R2:W-:Y:S01]  /*83d0*/  UTMASTG.3D [UR8], [UR26] ;  /* 0x000000081a0073b5 */ /* 0x0005e20008010000 */
[----:B------:R-:W-:Y:S01]  /*83e0*/  UMOV UR22, UR14 ;  /* 0x0000000e00167c82 */ /* 0x000fe20008000000 */
[----:B------:R-:W-:Y:S02]  /*83f0*/  UIADD3 UR16, UPT, UPT, UR16, 0x4400, URZ ;  /* 0x0000440010107890 */ /* 0x000fe4000fffe0ff */
[----:B------:R-:W-:Y:S01]  /*8400*/  UIADD3 UR17, UPT, UPT, UR13, 0x80, URZ ;  /* 0x000000800d117890 */ /* 0x000fe2000fffe0ff */
[----:B------:R-:W-:Y:S01]  /*8410*/  UMOV UR19, UR36 ;  /* 0x0000002400137c82 */ /* 0x000fe20008000000 */
[----:B------:R-:W-:Y:S01]  /*8420*/  UMOV UR18, UR14 ;  /* 0x0000000e00127c82 */ /* 0x000fe20008000000 */
[----:B------:R2:W-:Y:S01]  /*8430*/  UTMASTG.3D [UR4], [UR26] ;  /* 0x000000041a0073b5 */ /* 0x0005e20008010000 */
[----:B------:R2:W-:Y:S05]  /*8440*/  UTMASTG.3D [UR20], [UR26] ;  /* 0x000000141a0073b5 */ /* 0x0005ea0008010000 */
[----:B------:R2:W-:Y:S02]  /*8450*/  UTMASTG.3D [UR16], [UR26] ;  /* 0x000000101a0073b5 */ /* 0x0005e40008010000 */
[----:B--2---:R0:W-:Y:S02]  /*8460*/  UTMACMDFLUSH ;  /* 0x00000000000079b7 */ /* 0x0041e40000000000 */
.L_x_120:
[----:B------:R-:W-:Y:S05]  /*8470*/  BSYNC.RECONVERGENT B0 ;  /* 0x0000000000007941 */ /* 0x000fea0003800200 */
.L_x_119:
[----:B------:R-:W-:Y:S04]  /*8480*/  BSSY.RECONVERGENT B0, `(.L_x_121) ;  /* 0x0000003000007945 */ /* 0x000fe80003800200 */
[----:B------:R-:W-:Y:S05]  /*8490*/  @P0 BRA `(.L_x_122) ;  /* 0x0000000000040947 */ /* 0x000fea0003800000 */
[----:B------:R-:W-:Y:S04]  /*84a0*/  DEPBAR.LE SB0, 0x0 ;  /* 0x000080000000791a */ /* 0x000fe80000000000 */
.L_x_122:
[----:B------:R-:W-:Y:S05]  /*84b0*/  BSYNC.RECONVERGENT B0 ;  /* 0x0000000000007941 */ /* 0x000fea0003800200 */
.L_x_121:
[----:B------:R-:W-:Y:S01]  /*84c0*/  BAR.SYNC.DEFER_BLOCKING 0x1, 0x80 ;  /* 0x0042000000007b1d */ /* 0x000fe20000010000 */
[----:B------:R-:W-:Y:S01]  /*84d0*/  UIADD3 UR41, UPT, UPT, UR41, 0x1, URZ ;  /* 0x0000000129297890 */ /* 0x000fe2000fffe0ff */
[----:B------:R-:W-:Y:S03]  /*84e0*/  IADD3 R96, PT, PT, R96, 0x1, RZ ;  /* 0x0000000160607810 */ /* 0x000fe60007ffe0ff */
[----:B------:R-:W-:Y:S09]  /*84f0*/  UISETP.NE.AND UP0, UPT, UR41, URZ, UPT ;  /* 0x000000ff2900728c */ /* 0x000ff2000bf05270 */
[----:B------:R-:W-:Y:S05]  /*8500*/  BRA.U !UP0, `(.L_x_123) ;  /* 0x0000000108287547 */ /* 0x000fea000b800000 */
[----:B------:R-:W-:Y:S01]  /*8510*/  ISETP.NE.AND P0, PT, R221, RZ, PT ;  /* 0x000000ffdd00720c */ /* 0x000fe20003f05270 */
[----:B------:R-:W-:Y:S11]  /*8520*/  IMAD.U32 R0, RZ, RZ, UR37 ;  /* 0x00000025ff007e24 */ /* 0x000ff6000f8e00ff */
[----:B------:R-:W-:Y:S01]  /*8530*/  @!UPT UIADD3 URZ, UPT, UPT, URZ, URZ, URZ ;  /* 0x000000fffffff290 */ /* 0x000fe2000fffe0ff */
[C---:B------:R-:W-:Y:S01]  /*8540*/  @P0 LEA R3, R213.reuse, UR40, 0x3 ;  /* 0x00000028d5030c11 */ /* 0x040fe2000f8e18ff */
[----:B------:R-:W-:Y:S04]  /*8550*/  VIADD R213, R213, 0x1 ;  /* 0x00000001d5d57836 */ /* 0x000fe80000000000 */
[----:B------:R-:W-:Y:S05]  /*8560*/  @P0 VIADD R3, R3, 0x1b0 ;  /* 0x000001b003030836 */ /* 0x000fea0000000000 */
[----:B------:R-:W-:Y:S04]  /*8570*/  @P0 PRMT R0, R0, 0x654, R3 ;  /* 0x0000065400000816 */ /* 0x000fe80000000003 */
[----:B------:R2:W-:Y:S01]  /*8580*/  @P0 SYNCS.ARRIVE.TRANS64.RED.A1T0 RZ, [R0+URZ], RZ ;  /* 0x000000ff00ff09a7 */ /* 0x0005e200081004ff */
[C---:B------:R-:W-:Y:S04]  /*8590*/  ISETP.NE.AND P0, PT, R213.reuse, 0x2, PT ;  /* 0x00000002d500780c */ /* 0x040fe80003f05270 */
[----:B------:R-:W-:Y:S09]  /*85a0*/  SEL R213, R213, RZ, P0 ;  /* 0x000000ffd5d57207 */ /* 0x000ff20000000000 */
.L_x_123:
[----:B------:R-:W-:Y:S01]  /*85b0*/  ISETP.NE.AND P2, PT, R219, RZ, PT ;  /* 0x000000ffdb00720c */ /* 0x000fe20003f45270 */
[----:B------:R-:W-:Y:S01]  /*85c0*/  UISETP.NE.AND UP0, UPT, UR24, 0x2, UPT ;  /* 0x000000021800788c */ /* 0x000fe2000bf05270 */
[----:B------:R-:W-:Y:S01]  /*85d0*/  ISETP.NE.AND P0, PT, R220, 0x2, PT ;  /* 0x00000002dc00780c */ /* 0x000fe20003f05270 */
[----:B------:R-:W-:Y:S01]  /*85e0*/  IMAD.IADD R195, R95, 0x1, R194 ;  /* 0x000000015fc37824 */ /* 0x000fe200078e02c2 */
[----:B------:R-:W-:Y:S01]  /*85f0*/  ISETP.NE.AND P1, PT, R96, 0x4, PT ;  /* 0x000000046000780c */ /* 0x000fe20003f25270 */
[----:B------:R-:W-:Y:S01]  /*8600*/  USEL UR4, URZ, 0x1, UP0 ;  /* 0x00000001ff047887 */ /* 0x000fe20008000000 */
[----:B------:R-:W-:Y:S01]  /*8610*/  SEL R3, RZ, 0x1, P0 ;  /* 0x00000001ff037807 */ /* 0x000fe20000000000 */
[----:B------:R-:W-:Y:S01]  /*8620*/  USEL UR42, UR24, URZ, UP0 ;  /* 0x000000ff182a7287 */ /* 0x000fe20008000000 */
[----:B--2---:R-:W-:Y:S01]  /*8630*/  SEL R0, RZ, 0x1, P1 ;  /* 0x00000001ff007807 */ /* 0x004fe20000800000 */
[----:B------:R-:W-:Y:S01]  /*8640*/  IMAD.IADD R205, R97, 0x1, R204 ;  /* 0x0000000161cd7824 */ /* 0x000fe200078e02cc */
[----:B------:R-:W-:Y:S02]  /*8650*/  LOP3.LUT R214, R214, R3, RZ, 0x3c, !PT ;  /* 0x00000003d6d67212 */ /* 0x000fe400078e3cff */
[----:B------:R-:W-:Y:S02]  /*8660*/  LOP3.LUT R216, R216, UR4, RZ, 0x3c, !PT ;  /* 0x00000004d8d87c12 */ /* 0x000fe4000f8e3cff */
[----:B------:R-:W-:Y:S02]  /*8670*/  @P2 R2UR UR36, R212 ;  /* 0x00000000d42422ca */ /* 0x000fe400000e0000 */
[----:B------:R-:W-:Y:S02]  /*8680*/  LOP3.LUT R215, R215, R0, RZ, 0x3c, !PT ;  /* 0x00000000d7d77212 */ /* 0x000fe400078e3cff */
[----:B------:R-:W-:Y:S02]  /*8690*/  SEL R220, R220, RZ, P0 ;  /* 0x000000ffdcdc7207 */ /* 0x000fe40000000000 */
[----:B------:R-:W-:Y:S01]  /*86a0*/  SEL R96, R96, RZ, P1 ;  /* 0x000000ff60607207 */ /* 0x000fe20000800000 */
[----:B------:R-:W-:Y:S08]  /*86b0*/  @P2 BRA `(.L_x_124) ;  /* 0xffffffd0006c2947 */ /* 0x000ff0000383ffff */
[----:B------:R-:W-:-:S09]  /*86c0*/  UISETP.NE.AND UP0, UPT, UR44, URZ, UPT ;  /* 0x000000ff2c00728c */ /* 0x000fd2000bf05270 */
[----:B------:R-:W-:Y:S05]  /*86d0*/  BRA.U !UP0, `(.L_x_125) ;  /* 0x0000000108487547 */ /* 0x000fea000b800000 */
[----:B------:R-:W2:Y:S02]  /*86e0*/  LDCU.64 UR4, c[0x0][0x890] ;  /* 0x00011200ff0477ac */ /* 0x000ea40008000a00 */
[----:B--2---:R-:W-:-:S04]  /*86f0*/  UISETP.NE.U32.AND UP0, UPT, UR4, URZ, UPT ;  /* 0x000000ff0400728c */ /* 0x004fc8000bf05070 */
[----:B------:R-:W-:-:S09]  /*8700*/  UISETP.NE.AND.EX UP0, UPT, UR5, URZ, UPT, UP0 ;  /* 0x000000ff0500728c */ /* 0x000fd2000bf05300 */
[----:B------:R-:W-:Y:S05]  /*8710*/  BRA.U UP0, `(.L_x_126) ;  /* 0x00000001000c7547 */ /* 0x000fea000b800000 */
[----:B------:R-:W-:-:S13]  /*8720*/  FSETP.NEU.AND P0, PT, R101, RZ, PT ;  /* 0x000000ff6500720b */ /* 0x000fda0003f0d000 */
[----:B------:R-:W-:Y:S05]  /*8730*/  @!P0 EXIT ;  /* 0x000000000000894d */ /* 0x000fea0003800000 */
[----:B------:R-:W-:Y:S05]  /*8740*/  BRA `(.L_x_125) ;  /* 0x00000000002c7947 */ /* 0x000fea0003800000 */
.L_x_126:
[----:B------:R-:W-:Y:S01]  /*8750*/  LOP3.LUT P0, RZ, R206, 0xff, RZ, 0xc0, !PT ;  /* 0x000000ffceff7812 */ /* 0x000fe2000780c0ff */
[----:B------:R-:W-:-:S12]  /*8760*/  BSSY.RECONVERGENT B0, `(.L_x_125) ;  /* 0x0000009000007945 */ /* 0x000fd80003800200 */
[----:B------:R-:W-:Y:S05]  /*8770*/  @P0 BRA `(.L_x_127) ;  /* 0x0000000000140947 */ /* 0x000fea0003800000 */
[----:B------:R-:W2:Y:S02]  /*8780*/  LDCU.64 UR4, c[0x0][0x888] ;  /* 0x00011100ff0477ac */ /* 0x000ea40008000a00 */
[----:B--2---:R-:W-:-:S04]  /*8790*/  ISETP.NE.U32.AND P0, PT, RZ, UR4, PT ;  /* 0x00000004ff007c0c */ /* 0x004fc8000bf05070 */
[----:B------:R-:W-:-:S13]  /*87a0*/  ISETP.NE.AND.EX P0, PT, RZ, UR5, PT, P0 ;  /* 0x00000005ff007c0c */ /* 0x000fda000bf05300 */
[----:B------:R-:W-:Y:S05]  /*87b0*/  @!P0 EXIT ;  /* 0x000000000000894d */ /* 0x000fea0003800000 */
[----:B------:R-:W-:Y:S05]  /*87c0*/  BRA `(.L_x_128) ;  /* 0x0000000000087947 */ /* 0x000fea0003800000 */
.L_x_127:
[----:B------:R-:W-:-:S13]  /*87d0*/  FSETP.NEU.AND P0, PT, R101, RZ, PT ;  /* 0x000000ff6500720b */ /* 0x000fda0003f0d000 */
[----:B------:R-:W-:Y:S05]  /*87e0*/  @!P0 EXIT ;  /* 0x000000000000894d */ /* 0x000fea0003800000 */
.L_x_128:
[----:B------:R-:W-:Y:S05]  /*87f0*/  BSYNC.RECONVERGENT B0 ;  /* 0x0000000000007941 */ /* 0x000fea0003800200 */
.L_x_125:
[----:B------:R-:W-:-:S04]  /*8800*/  DEPBAR.LE SB0, 0x0 ;  /* 0x000080000000791a */ /* 0x000fc80000000000 */
[----:B------:R-:W-:Y:S05]  /*8810*/  EXIT ;  /* 0x000000000000794d */ /* 0x000fea0003800000 */
.L_x_20:
[----:B--2---:R2:W1:Y:S02]  /*8820*/  SYNCS.PHASECHK.TRANS64.TRYWAIT P0, [R3+URZ+0x240], R2 ;  /* 0x00024002030075a7 */ /* 0x00446400080011ff */
[----:B-1----:R-:W-:Y:S05]  /*8830*/  @!P0 NANOSLEEP.SYNCS 0x989680 ;  /* 0x009896800000895d */ /* 0x002fea0003900000 */
[----:B------:R-:W1:Y:S02]  /*8840*/  @!P0 SYNCS.PHASECHK.TRANS64 P0, [R3+URZ+0x240], R2 ;  /* 0x00024002030085a7 */ /* 0x000e6400080010ff */
[----:B-1----:R-:W-:Y:S05]  /*8850*/  @!P0 BRA `(.L_x_20) ;  /* 0xfffffffc00f08947 */ /* 0x002fea000383ffff */
[----:B------:R-:W-:Y:S05]  /*8860*/  BRA `(.L_x_129) ;  /* 0xffffff90000c7947 */ /* 0x000fea000383ffff */
.L_x_23:
[----:B-1----:R-:W-:Y:S07]  /*8870*/  MOV R2, UR33 ;  /* 0x0000002100027c02 */ /* 0x002fee0008000f00 */
.L_x_130:
[----:B-1----:R1:W2:Y:S02]  /*8880*/  SYNCS.PHASECHK.TRANS64.TRYWAIT P0, [R2+URZ+0xd0], R5 ;  /* 0x0000d005020075a7 */ /* 0x0022a400080011ff */
[----:B--2---:R-:W-:Y:S05]  /*8890*/  @!P0 NANOSLEEP.SYNCS 0x989680 ;  /* 0x009896800000895d */ /* 0x004fea0003900000 */
[----:B------:R-:W2:Y:S02]  /*88a0*/  @!P0 SYNCS.PHASECHK.TRANS64 P0, [R2+URZ+0xd0], R5 ;  /* 0x0000d005020085a7 */ /* 0x000ea400080010ff */
[----:B--2---:R-:W-:Y:S05]  /*88b0*/  @!P0 BRA `(.L_x_130) ;  /* 0xfffffffc00f08947 */ /* 0x004fea000383ffff */
[----:B------:R-:W-:Y:S05]  /*88c0*/  BRA `(.L_x_22) ;  /* 0xffffff90005c7947 */ /* 0x000fea000383ffff */
.L_x_29:
[----:B-1----:R-:W-:Y:S07]  /*88d0*/  MOV R2, UR17 ;  /* 0x0000001100027c02 */ /* 0x002fee0008000f00 */
.L_x_131:
[----:B-1----:R1:W2:Y:S02]  /*88e0*/  SYNCS.PHASECHK.TRANS64.TRYWAIT P0, [R2+URZ+0xd0], R5 ;  /* 0x0000d005020075a7 */ /* 0x0022a400080011ff */
[----:B--2---:R-:W-:Y:S05]  /*88f0*/  @!P0 NANOSLEEP.SYNCS 0x989680 ;  /* 0x009896800000895d */ /* 0x004fea0003900000 */
[----:B------:R-:W2:Y:S02]  /*8900*/  @!P0 SYNCS.PHASECHK.TRANS64 P0, [R2+URZ+0xd0], R5 ;  /* 0x0000d005020085a7 */ /* 0x000ea400080010ff */
[----:B--2---:R-:W-:Y:S05]  /*8910*/  @!P0 BRA `(.L_x_131) ;  /* 0xfffffffc00f08947 */ /* 0x004fea000383ffff */
[----:B------:R-:W-:Y:S05]  /*8920*/  BRA `(.L_x_28) ;  /* 0xffffff9400047947 */ /* 0x000fea000383ffff */
.L_x_33:
[----:B-1----:R1:W2:Y:S02]  /*8930*/  SYNCS.PHASECHK.TRANS64.TRYWAIT P0, [R2+URZ+0x1d0], R3 ;  /* 0x0001d003020075a7 */ /* 0x0022a400080011ff */
[----:B--2---:R-:W-:Y:S05]  /*8940*/  @!P0 NANOSLEEP.SYNCS 0x989680 ;  /* 0x009896800000895d */ /* 0x004fea0003900000 */
[----:B------:R-:W2:Y:S02]  /*8950*/  @!P0 SYNCS.PHASECHK.TRANS64 P0, [R2+URZ+0x1d0], R3 ;  /* 0x0001d003020085a7 */ /* 0x000ea400080010ff */
[----:B--2---:R-:W-:Y:S05]  /*8960*/  @!P0 BRA `(.L_x_33) ;  /* 0xfffffffc00f08947 */ /* 0x004fea000383ffff */
[----:B------:R-:W-:Y:S05]  /*8970*/  BRA `(.L_x_132) ;  /* 0xffffff9400947947 */ /* 0x000fea000383ffff */
.L_x_37:
[----:B----4-:R-:W-:-:S07]  /*8980*/  MOV R0, UR5 ;  /* 0x0000000500007c02 */ /* 0x010fce0008000f00 */
.L_x_133:
[----:B-1----:R1:W2:Y:S02]  /*8990*/  SYNCS.PHASECHK.TRANS64.TRYWAIT P0, [R0+URZ], R3 ;  /* 0x00000003000075a7 */ /* 0x0022a400080011ff */
[----:B--2---:R-:W-:Y:S05]  /*89a0*/  @!P0 NANOSLEEP.SYNCS 0x989680 ;  /* 0x009896800000895d */ /* 0x004fea0003900000 */
[----:B------:R-:W2:Y:S02]  /*89b0*/  @!P0 SYNCS.PHASECHK.TRANS64 P0, [R0+URZ], R3 ;  /* 0x00000003000085a7 */ /* 0x000ea400080010ff */
[----:B--2---:R-:W-:Y:S05]  /*89c0*/  @!P0 BRA `(.L_x_133) ;  /* 0xfffffffc00f08947 */ /* 0x004fea000383ffff */
[----:B------:R-:W-:Y:S05]  /*89d0*/  BRA `(.L_x_134) ;  /* 0xffffff9c00047947 */ /* 0x000fea000383ffff */
.L_x_38:
[----:B----4-:R-:W-:-:S07]  /*89e0*/  MOV R0, UR5 ;  /* 0x0000000500007c02 */ /* 0x010fce0008000f00 */
.L_x_135:
[----:B-1----:R1:W2:Y:S02]  /*89f0*/  SYNCS.PHASECHK.TRANS64.TRYWAIT P0, [R0+URZ], R3 ;  /* 0x00000003000075a7 */ /* 0x0022a400080011ff */
[----:B--2---:R-:W-:Y:S05]  /*8a00*/  @!P0 NANOSLEEP.SYNCS 0x989680 ;  /* 0x009896800000895d */ /* 0x004fea0003900000 */
[----:B------:R-:W2:Y:S02]  /*8a10*/  @!P0 SYNCS.PHASECHK.TRANS64 P0, [R0+URZ], R3 ;  /* 0x00000003000085a7 */ /* 0x000ea400080010ff */
[----:B--2---:R-:W-:Y:S05]  /*8a20*/  @!P0 BRA `(.L_x_135) ;  /* 0xfffffffc00f08947 */ /* 0x004fea000383ffff */
[----:B------:R-:W-:Y:S05]  /*8a30*/  BRA `(.L_x_136) ;  /* 0xffffff9c00107947 */ /* 0x000fea000383ffff */
.L_x_39:
[----:B----4-:R-:W-:-:S07]  /*8a40*/  MOV R0, UR5 ;  /* 0x0000000500007c02 */ /* 0x010fce0008000f00 */
.L_x_137:
[----:B-1----:R1:W2:Y:S02]  /*8a50*/  SYNCS.PHASECHK.TRANS64.TRYWAIT P0, [R0+URZ], R3 ;  /* 0x00000003000075a7 */ /* 0x0022a400080011ff */
[----:B--2---:R-:W-:Y:S05]  /*8a60*/  @!P0 NANOSLEEP.SYNCS 0x989680 ;  /* 0x009896800000895d */ /* 0x004fea0003900000 */
[----:B------:R-:W2:Y:S02]  /*8a70*/  @!P0 SYNCS.PHASECHK.TRANS64 P0, [R0+URZ], R3 ;  /* 0x00000003000085a7 */ /* 0x000ea400080010ff */
[----:B--2---:R-:W-:Y:S05]  /*8a80*/  @!P0 BRA `(.L_x_137) ;  /* 0xfffffffc00f08947 */ /* 0x004fea000383ffff */
[----:B------:R-:W-:Y:S05]  /*8a90*/  BRA `(.L_x_138) ;  /* 0xffffff9c001c7947 */ /* 0x000fea000383ffff */
.L_x_40:
[----:B----4-:R-:W-:-:S07]  /*8aa0*/  MOV R0, UR5 ;  /* 0x0000000500007c02 */ /* 0x010fce0008000f00 */
.L_x_139:
[----:B-1----:R1:W2:Y:S02]  /*8ab0*/  SYNCS.PHASECHK.TRANS64.TRYWAIT P0, [R0+URZ], R3 ;  /* 0x00000003000075a7 */ /* 0x0022a400080011ff */
[----:B--2---:R-:W-:Y:S05]  /*8ac0*/  @!P0 NANOSLEEP.SYNCS 0x989680 ;  /* 0x009896800000895d */ /* 0x004fea0003900000 */
[----:B------:R-:W2:Y:S02]  /*8ad0*/  @!P0 SYNCS.PHASECHK.TRANS64 P0, [R0+URZ], R3 ;  /* 0x00000003000085a7 */ /* 0x000ea400080010ff */
[----:B--2---:R-:W-:Y:S05]  /*8ae0*/  @!P0 BRA `(.L_x_139) ;  /* 0xfffffffc00f08947 */ /* 0x004fea000383ffff */
[----:B------:R-:W-:Y:S05]  /*8af0*/  BRA `(.L_x_140) ;  /* 0xffffff9c00287947 */ /* 0x000fea000383ffff */
.L_x_41:
[----:B----4-:R-:W-:-:S07]  /*8b00*/  MOV R0, UR5 ;  /* 0x0000000500007c02 */ /* 0x010fce0008000f00 */
.L_x_141:
[----:B-1----:R1:W2:Y:S02]  /*8b10*/  SYNCS.PHASECHK.TRANS64.TRYWAIT P0, [R0+URZ], R3 ;  /* 0x00000003000075a7 */ /* 0x0022a400080011ff */
[----:B--2---:R-:W-:Y:S05]  /*8b20*/  @!P0 NANOSLEEP.SYNCS 0x989680 ;  /* 0x009896800000895d */ /* 0x004fea0003900000 */
[----:B------:R-:W2:Y:S02]  /*8b30*/  @!P0 SYNCS.PHASECHK.TRANS64 P0, [R0+URZ], R3 ;  /* 0x00000003000085a7 */ /* 0x000ea400080010ff */
[----:B--2---:R-:W-:Y:S05]  /*8b40*/  @!P0 BRA `(.L_x_141) ;  /* 0xfffffffc00f08947 */ /* 0x004fea000383ffff */
[----:B------:R-:W-:Y:S05]  /*8b50*/  BRA `(.L_x_142) ;  /* 0xffffff9c00347947 */ /* 0x000fea000383ffff */
.L_x_42:
[----:B----4-:R-:W-:-:S07]  /*8b60*/  MOV R0, UR5 ;  /* 0x0000000500007c02 */ /* 0x010fce0008000f00 */
.L_x_143:
[----:B-1----:R1:W2:Y:S02]  /*8b70*/  SYNCS.PHASECHK.TRANS64.TRYWAIT P0, [R0+URZ], R3 ;  /* 0x00000003000075a7 */ /* 0x0022a400080011ff */
[----:B--2---:R-:W-:Y:S05]  /*8b80*/  @!P0 NANOSLEEP.SYNCS 0x989680 ;  /* 0x009896800000895d */ /* 0x004fea0003900000 */
[----:B------:R-:W2:Y:S02]  /*8b90*/  @!P0 SYNCS.PHASECHK.TRANS64 P0, [R0+URZ], R3 ;  /* 0x00000003000085a7 */ /* 0x000ea400080010ff */
[----:B--2---:R-:W-:Y:S05]  /*8ba0*/  @!P0 BRA `(.L_x_143) ;  /* 0xfffffffc00f08947 */ /* 0x004fea000383ffff */
[----:B------:R-:W-:Y:S05]  /*8bb0*/  BRA `(.L_x_144) ;  /* 0xffffff9c00407947 */ /* 0x000fea000383ffff */
.L_x_43:
[----:B----4-:R-:W-:-:S07]  /*8bc0*/  MOV R0, UR5 ;  /* 0x0000000500007c02 */ /* 0x010fce0008000f00 */
.L_x_145:
[----:B-1----:R1:W2:Y:S02]  /*8bd0*/  SYNCS.PHASECHK.TRANS64.TRYWAIT P0, [R0+URZ], R3 ;  /* 0x00000003000075a7 */ /* 0x0022a400080011ff */
[----:B--2---:R-:W-:Y:S05]  /*8be0*/  @!P0 NANOSLEEP.SYNCS 0x989680 ;  /* 0x009896800000895d */ /* 0x004fea0003900000 */
[----:B------:R-:W2:Y:S02]  /*8bf0*/  @!P0 SYNCS.PHASECHK.TRANS64 P0, [R0+URZ], R3 ;  /* 0x00000003000085a7 */ /* 0x000ea400080010ff */
[----:B--2---:R-:W-:Y:S05]  /*8c00*/  @!P0 BRA `(.L_x_145) ;  /* 0xfffffffc00f08947 */ /* 0x004fea000383ffff */
[----:B------:R-:W-:Y:S05]  /*8c10*/  BRA `(.L_x_146) ;  /* 0xffffff9c004c7947 */ /* 0x000fea000383ffff */
.L_x_44:
[----:B----4-:R-:W-:-:S07]  /*8c20*/  MOV R0, UR5 ;  /* 0x0000000500007c02 */ /* 0x010fce0008000f00 */
.L_x_147:
[----:B-1----:R1:W2:Y:S02]  /*8c30*/  SYNCS.PHASECHK.TRANS64.TRYWAIT P0, [R0+URZ], R3 ;  /* 0x00000003000075a7 */ /* 0x0022a400080011ff */
[----:B--2---:R-:W-:Y:S05]  /*8c40*/  @!P0 NANOSLEEP.SYNCS 0x989680 ;  /* 0x009896800000895d */ /* 0x004fea0003900000 */
[----:B------:R-:W2:Y:S02]  /*8c50*/  @!P0 SYNCS.PHASECHK.TRANS64 P0, [R0+URZ], R3 ;  /* 0x00000003000085a7 */ /* 0x000ea400080010ff */
[----:B--2---:R-:W-:Y:S05]  /*8c60*/  @!P0 BRA `(.L_x_147) ;  /* 0xfffffffc00f08947 */ /* 0x004fea000383ffff */
[----:B------:R-:W-:Y:S05]  /*8c70*/  BRA `(.L_x_148) ;  /* 0xffffff9c00587947 */ /* 0x000fea000383ffff */
.L_x_45:
[----:B----4-:R-:W-:-:S07]  /*8c80*/  MOV R0, UR5 ;  /* 0x0000000500007c02 */ /* 0x010fce0008000f00 */
.L_x_149:
[----:B-1----:R1:W2:Y:S02]  /*8c90*/  SYNCS.PHASECHK.TRANS64.TRYWAIT P0, [R0+URZ], R3 ;  /* 0x00000003000075a7 */ /* 0x0022a400080011ff */
[----:B--2---:R-:W-:Y:S05]  /*8ca0*/  @!P0 NANOSLEEP.SYNCS 0x989680 ;  /* 0x009896800000895d */ /* 0x004fea0003900000 */
[----:B------:R-:W2:Y:S02]  /*8cb0*/  @!P0 SYNCS.PHASECHK.TRANS64 P0, [R0+URZ], R3 ;  /* 0x00000003000085a7 */ /* 0x000ea400080010ff */
[----:B--2---:R-:W-:Y:S05]  /*8cc0*/  @!P0 BRA `(.L_x_149) ;  /* 0xfffffffc00f08947 */ /* 0x004fea000383ffff */
[----:B------:R-:W-:Y:S05]  /*8cd0*/  BRA `(.L_x_150) ;  /* 0xffffff9c00647947 */ /* 0x000fea000383ffff */
.L_x_46:
[----:B----4-:R-:W-:-:S07]  /*8ce0*/  MOV R0, UR5 ;  /* 0x0000000500007c02 */ /* 0x010fce0008000f00 */
.L_x_151:
[----:B-1----:R1:W2:Y:S02]  /*8cf0*/  SYNCS.PHASECHK.TRANS64.TRYWAIT P0, [R0+URZ], R3 ;  /* 0x00000003000075a7 */ /* 0x0022a400080011ff */
[----:B--2---:R-:W-:Y:S05]  /*8d00*/  @!P0 NANOSLEEP.SYNCS 0x989680 ;  /* 0x009896800000895d */ /* 0x004fea0003900000 */
[----:B------:R-:W2:Y:S02]  /*8d10*/  @!P0 SYNCS.PHASECHK.TRANS64 P0, [R0+URZ], R3 ;  /* 0x00000003000085a7 */ /* 0x000ea400080010ff */
[----:B--2---:R-:W-:Y:S05]  /*8d20*/  @!P0 BRA `(.L_x_151) ;  /* 0xfffffffc00f08947 */ /* 0x004fea000383ffff */
[----:B------:R-:W-:Y:S05]  /*8d30*/  BRA `(.L_x_152) ;  /* 0xffffff9c00707947 */ /* 0x000fea000383ffff */
.L_x_47:
[----:B----4-:R-:W-:-:S07]  /*8d40*/  MOV R0, UR5 ;  /* 0x0000000500007c02 */ /* 0x010fce0008000f00 */
.L_x_153:
[----:B-1----:R1:W2:Y:S02]  /*8d50*/  SYNCS.PHASECHK.TRANS64.TRYWAIT P0, [R0+URZ], R3 ;  /* 0x00000003000075a7 */ /* 0x0022a400080011ff */
[----:B--2---:R-:W-:Y:S05]  /*8d60*/  @!P0 NANOSLEEP.SYNCS 0x989680 ;  /* 0x009896800000895d */ /* 0x004fea0003900000 */
[----:B------:R-:W2:Y:S02]  /*8d70*/  @!P0 SYNCS.PHASECHK.TRANS64 P0, [R0+URZ], R3 ;  /* 0x00000003000085a7 */ /* 0x000ea400080010ff */
[----:B--2---:R-:W-:Y:S05]  /*8d80*/  @!P0 BRA `(.L_x_153) ;  /* 0xfffffffc00f08947 */ /* 0x004fea000383ffff */
[----:B------:R-:W-:Y:S05]  /*8d90*/  BRA `(.L_x_154) ;  /* 0xffffff9c007c7947 */ /* 0x000fea000383ffff */
.L_x_48:
[----:B----4-:R-:W-:-:S07]  /*8da0*/  MOV R0, UR5 ;  /* 0x0000000500007c02 */ /* 0x010fce0008000f00 */
.L_x_155:
[----:B-1----:R1:W2:Y:S02]  /*8db0*/  SYNCS.PHASECHK.TRANS64.TRYWAIT P0, [R0+URZ], R3 ;  /* 0x00000003000075a7 */ /* 0x0022a400080011ff */
[----:B--2---:R-:W-:Y:S05]  /*8dc0*/  @!P0 NANOSLEEP.SYNCS 0x989680 ;  /* 0x009896800000895d */ /* 0x004fea0003900000 */
[----:B------:R-:W2:Y:S02]  /*8dd0*/  @!P0 SYNCS.PHASECHK.TRANS64 P0, [R0+URZ], R3 ;  /* 0x00000003000085a7 */ /* 0x000ea400080010ff */
[----:B--2---:R-:W-:Y:S05]  /*8de0*/  @!P0 BRA `(.L_x_155) ;  /* 0xfffffffc00f08947 */ /* 0x004fea000383ffff */
[----:B------:R-:W-:Y:S05]  /*8df0*/  BRA `(.L_x_156) ;  /* 0xffffff9c00887947 */ /* 0x000fea000383ffff */
.L_x_49:
[----:B----4-:R-:W-:-:S07]  /*8e00*/  MOV R0, UR5 ;  /* 0x0000000500007c02 */ /* 0x010fce0008000f00 */
.L_x_157:
[----:B-1----:R1:W2:Y:S02]  /*8e10*/  SYNCS.PHASECHK.TRANS64.TRYWAIT P0, [R0+URZ], R3 ;  /* 0x00000003000075a7 */ /* 0x0022a400080011ff */
[----:B--2---:R-:W-:Y:S05]  /*8e20*/  @!P0 NANOSLEEP.SYNCS 0x989680 ;  /* 0x009896800000895d */ /* 0x004fea0003900000 */
[----:B------:R-:W2:Y:S02]  /*8e30*/  @!P0 SYNCS.PHASECHK.TRANS64 P0, [R0+URZ], R3 ;  /* 0x00000003000085a7 */ /* 0x000ea400080010ff */
[----:B--2---:R-:W-:Y:S05]  /*8e40*/  @!P0 BRA `(.L_x_157) ;  /* 0xfffffffc00f08947 */ /* 0x004fea000383ffff */
[----:B------:R-:W-:Y:S05]  /*8e50*/  BRA `(.L_x_158) ;  /* 0xffffff9c00947947 */ /* 0x000fea000383ffff */
.L_x_50:
[----:B----4-:R-:W-:-:S07]  /*8e60*/  MOV R0, UR5 ;  /* 0x0000000500007c02 */ /* 0x010fce0008000f00 */
.L_x_159:
[----:B-1----:R1:W2:Y:S02]  /*8e70*/  SYNCS.PHASECHK.TRANS64.TRYWAIT P0, [R0+URZ], R3 ;  /* 0x00000003000075a7 */ /* 0x0022a400080011ff */
[----:B--2---:R-:W-:Y:S05]  /*8e80*/  @!P0 NANOSLEEP.SYNCS 0x989680 ;  /* 0x009896800000895d */ /* 0x004fea0003900000 */
[----:B------:R-:W2:Y:S02]  /*8e90*/  @!P0 SYNCS.PHASECHK.TRANS64 P0, [R0+URZ], R3 ;  /* 0x00000003000085a7 */ /* 0x000ea400080010ff */
[----:B--2---:R-:W-:Y:S05]  /*8ea0*/  @!P0 BRA `(.L_x_159) ;  /* 0xfffffffc00f08947 */ /* 0x004fea000383ffff */
[----:B------:R-:W-:Y:S05]  /*8eb0*/  BRA `(.L_x_160) ;  /* 0xffffff9c00a07947 */ /* 0x000fea000383ffff */
.L_x_51:
[----:B----4-:R-:W-:-:S07]  /*8ec0*/  MOV R0, UR5 ;  /* 0x0000000500007c02 */ /* 0x010fce0008000f00 */
.L_x_161:
[----:B-1----:R1:W2:Y:S02]  /*8ed0*/  SYNCS.PHASECHK.TRANS64.TRYWAIT P0, [R0+URZ], R3 ;  /* 0x00000003000075a7 */ /* 0x0022a400080011ff */
[----:B--2---:R-:W-:Y:S05]  /*8ee0*/  @!P0 NANOSLEEP.SYNCS 0x989680 ;  /* 0x009896800000895d */ /* 0x004fea0003900000 */
[----:B------:R-:W2:Y:S02]  /*8ef0*/  @!P0 SYNCS.PHASECHK.TRANS64 P0, [R0+URZ], R3 ;  /* 0x00000003000085a7 */ /* 0x000ea400080010ff */
[----:B--2---:R-:W-:Y:S05]  /*8f00*/  @!P0 BRA `(.L_x_161) ;  /* 0xfffffffc00f08947 */ /* 0x004fea000383ffff */
[----:B------:R-:W-:Y:S05]  /*8f10*/  BRA `(.L_x_162) ;  /* 0xffffff9c00ac7947 */ /* 0x000fea000383ffff */
.L_x_52:
[----:B----4-:R-:W-:-:S07]  /*8f20*/  MOV R0, UR5 ;  /* 0x0000000500007c02 */ /* 0x010fce0008000f00 */
.L_x_163:
[----:B-1----:R1:W2:Y:S02]  /*8f30*/  SYNCS.PHASECHK.TRANS64.TRYWAIT P0, [R0+URZ], R3 ;  /* 0x00000003000075a7 */ /* 0x0022a400080011ff */
[----:B--2---:R-:W-:Y:S05]  /*8f40*/  @!P0 NANOSLEEP.SYNCS 0x989680 ;  /* 0x009896800000895d */ /* 0x004fea0003900000 */
[----:B------:R-:W2:Y:S02]  /*8f50*/  @!P0 SYNCS.PHASECHK.TRANS64 P0, [R0+URZ], R3 ;  /* 0x00000003000085a7 */ /* 0x000ea400080010ff */
[----:B--2---:R-:W-:Y:S05]  /*8f60*/  @!P0 BRA `(.L_x_163) ;  /* 0xfffffffc00f08947 */ /* 0x004fea000383ffff */
[----:B------:R-:W-:Y:S05]  /*8f70*/  BRA `(.L_x_164) ;  /* 0xffffff9c00b87947 */ /* 0x000fea000383ffff */
.L_x_53:
[----:B----4-:R-:W-:-:S07]  /*8f80*/  MOV R0, UR5 ;  /* 0x0000000500007c02 */ /* 0x010fce0008000f00 */
.L_x_165:
[----:B-1----:R1:W2:Y:S02]  /*8f90*/  SYNCS.PHASECHK.TRANS64.TRYWAIT P0, [R0+URZ], R3 ;  /* 0x00000003000075a7 */ /* 0x0022a400080011ff */
[----:B--2---:R-:W-:Y:S05]  /*8fa0*/  @!P0 NANOSLEEP.SYNCS 0x989680 ;  /* 0x009896800000895d */ /* 0x004fea0003900000 */
[----:B------:R-:W2:Y:S02]  /*8fb0*/  @!P0 SYNCS.PHASECHK.TRANS64 P0, [R0+URZ], R3 ;  /* 0x00000003000085a7 */ /* 0x000ea400080010ff */
[----:B--2---:R-:W-:Y:S05]  /*8fc0*/  @!P0 BRA `(.L_x_165) ;  /* 0xfffffffc00f08947 */ /* 0x004fea000383ffff */
[----:B------:R-:W-:Y:S05]  /*8fd0*/  BRA `(.L_x_166) ;  /* 0xffffff9c00c47947 */ /* 0x000fea000383ffff */
.L_x_54:
[----:B----4-:R-:W-:-:S07]  /*8fe0*/  MOV R0, UR5 ;  /* 0x0000000500007c02 */ /* 0x010fce0008000f00 */
.L_x_167:
[----:B-1----:R1:W2:Y:S02]  /*8ff0*/  SYNCS.PHASECHK.TRANS64.TRYWAIT P0, [R0+URZ], R3 ;  /* 0x00000003000075a7 */ /* 0x0022a400080011ff */
[----:B--2---:R-:W-:Y:S05]  /*9000*/  @!P0 NANOSLEEP.SYNCS 0x989680 ;  /* 0x009896800000895d */ /* 0x004fea0003900000 */
[----:B------:R-:W2:Y:S02]  /*9010*/  @!P0 SYNCS.PHASECHK.TRANS64 P0, [R0+URZ], R3 ;  /* 0x00000003000085a7 */ /* 0x000ea400080010ff */
[----:B--2---:R-:W-:Y:S05]  /*9020*/  @!P0 BRA `(.L_x_167) ;  /* 0xfffffffc00f08947 */ /* 0x004fea000383ffff */
[----:B------:R-:W-:Y:S05]  /*9030*/  BRA `(.L_x_168) ;  /* 0xffffff9c00d07947 */ /* 0x000fea000383ffff */
.L_x_55:
[----:B----4-:R-:W-:-:S07]  /*9040*/  MOV R0, UR5 ;  /* 0x0000000500007c02 */ /* 0x010fce0008000f00 */
.L_x_169:
[----:B-1----:R1:W2:Y:S02]  /*9050*/  SYNCS.PHASECHK.TRANS64.TRYWAIT P0, [R0+URZ], R3 ;  /* 0x00000003000075a7 */ /* 0x0022a400080011ff */
[----:B--2---:R-:W-:Y:S05]  /*9060*/  @!P0 NANOSLEEP.SYNCS 0x989680 ;  /* 0x009896800000895d */ /* 0x004fea0003900000 */
[----:B------:R-:W2:Y:S02]  /*9070*/  @!P0 SYNCS.PHASECHK.TRANS64 P0, [R0+URZ], R3 ;  /* 0x00000003000085a7 */ /* 0x000ea400080010ff */
[----:B--2---:R-:W-:Y:S05]  /*9080*/  @!P0 BRA `(.L_x_169) ;  /* 0xfffffffc00f08947 */ /* 0x004fea000383ffff */
[----:B------:R-:W-:Y:S05]  /*9090*/  BRA `(.L_x_170) ;  /* 0xffffff9c00dc7947 */ /* 0x000fea000383ffff */
.L_x_56:
[----:B----4-:R-:W-:-:S07]  /*90a0*/  MOV R0, UR5 ;  /* 0x0000000500007c02 */ /* 0x010fce0008000f00 */
.L_x_171:
[----:B-1----:R1:W2:Y:S02]  /*90b0*/  SYNCS.PHASECHK.TRANS64.TRYWAIT P0, [R0+URZ], R3 ;  /* 0x00000003000075a7 */ /* 0x0022a400080011ff */
[----:B--2---:R-:W-:Y:S05]  /*90c0*/  @!P0 NANOSLEEP.SYNCS 0x989680 ;  /* 0x009896800000895d */ /* 0x004fea0003900000 */
[----:B------:R-:W2:Y:S02]  /*90d0*/  @!P0 SYNCS.PHASECHK.TRANS64 P0, [R0+URZ], R3 ;  /* 0x00000003000085a7 */ /* 0x000ea400080010ff */
[----:B--2---:R-:W-:Y:S05]  /*90e0*/  @!P0 BRA `(.L_x_171) ;  /* 0xfffffffc00f08947 */ /* 0x004fea000383ffff */
[----:B------:R-:W-:Y:S05]  /*90f0*/  BRA `(.L_x_172) ;  /* 0xffffff9c00e87947 */ /* 0x000fea000383ffff */
.L_x_57:
[----:B----4-:R-:W-:-:S07]  /*9100*/  MOV R0, UR5 ;  /* 0x0000000500007c02 */ /* 0x010fce0008000f00 */
.L_x_173:
[----:B-1----:R1:W2:Y:S02]  /*9110*/  SYNCS.PHASECHK.TRANS64.TRYWAIT P0, [R0+URZ], R3 ;  /* 0x00000003000075a7 */ /* 0x0022a400080011ff */
[----:B--2---:R-:W-:Y:S05]  /*9120*/  @!P0 NANOSLEEP.SYNCS 0x989680 ;  /* 0x009896800000895d */ /* 0x004fea0003900000 */
[----:B------:R-:W2:Y:S02]  /*9130*/  @!P0 SYNCS.PHASECHK.TRANS64 P0, [R0+URZ], R3 ;  /* 0x00000003000085a7 */ /* 0x000ea400080010ff */
[----:B--2---:R-:W-:Y:S05]  /*9140*/  @!P0 BRA `(.L_x_173) ;  /* 0xfffffffc00f08947 */ /* 0x004fea000383ffff */
[----:B------:R-:W-:Y:S05]  /*9150*/  BRA `(.L_x_174) ;  /* 0xffffff9c00f47947 */ /* 0x000fea000383ffff */
.L_x_58:
[----:B----4-:R-:W-:-:S07]  /*9160*/  MOV R0, UR5 ;  /* 0x0000000500007c02 */ /* 0x010fce0008000f00 */
.L_x_175:
[----:B-1----:R1:W2:Y:S02]  /*9170*/  SYNCS.PHASECHK.TRANS64.TRYWAIT P0, [R0+URZ], R3 ;  /* 0x00000003000075a7 */ /* 0x0022a400080011ff */
[----:B--2---:R-:W-:Y:S05]  /*9180*/  @!P0 NANOSLEEP.SYNCS 0x989680 ;  /* 0x009896800000895d */ /* 0x004fea0003900000 */
[----:B------:R-:W2:Y:S02]  /*9190*/  @!P0 SYNCS.PHASECHK.TRANS64 P0, [R0+URZ], R3 ;  /* 0x00000003000085a7 */ /* 0x000ea400080010ff */
[----:B--2---:R-:W-:Y:S05]  /*91a0*/  @!P0 BRA `(.L_x_175) ;  /* 0xfffffffc00f08947 */ /* 0x004fea000383ffff */
[----:B------:R-:W-:Y:S05]  /*91b0*/  BRA `(.L_x_176) ;  /* 0xffffffa000007947 */ /* 0x000fea000383ffff */
.L_x_59:
[----:B----4-:R-:W-:-:S07]  /*91c0*/  MOV R0, UR5 ;  /* 0x0000000500007c02 */ /* 0x010fce0008000f00 */
.L_x_177:
[----:B-1----:R1:W2:Y:S02]  /*91d0*/  SYNCS.PHASECHK.TRANS64.TRYWAIT P0, [R0+URZ], R3 ;  /* 0x00000003000075a7 */ /* 0x0022a400080011ff */
[----:B--2---:R-:W-:Y:S05]  /*91e0*/  @!P0 NANOSLEEP.SYNCS 0x989680 ;  /* 0x009896800000895d */ /* 0x004fea0003900000 */
[----:B------:R-:W2:Y:S02]  /*91f0*/  @!P0 SYNCS.PHASECHK.TRANS64 P0, [R0+URZ], R3 ;  /* 0x00000003000085a7 */ /* 0x000ea400080010ff */
[----:B--2---:R-:W-:Y:S05]  /*9200*/  @!P0 BRA `(.L_x_177) ;  /* 0xfffffffc00f08947 */ /* 0x004fea000383ffff */
[----:B------:R-:W-:Y:S05]  /*9210*/  BRA `(.L_x_178) ;  /* 0xffffffa0000c7947 */ /* 0x000fea000383ffff */
.L_x_60:
[----:B----4-:R-:W-:-:S07]  /*9220*/  MOV R0, UR5 ;  /* 0x0000000500007c02 */ /* 0x010fce0008000f00 */
.L_x_179:
[----:B-1----:R1:W2:Y:S02]  /*9230*/  SYNCS.PHASECHK.TRANS64.TRYWAIT P0, [R0+URZ], R3 ;  /* 0x00000003000075a7 */ /* 0x0022a400080011ff */
[----:B--2---:R-:W-:Y:S05]  /*9240*/  @!P0 NANOSLEEP.SYNCS 0x989680 ;  /* 0x009896800000895d */ /* 0x004fea0003900000 */
[----:B------:R-:W2:Y:S02]  /*9250*/  @!P0 SYNCS.PHASECHK.TRANS64 P0, [R0+URZ], R3 ;  /* 0x00000003000085a7 */ /* 0x000ea400080010ff */
[----:B--2---:R-:W-:Y:S05]  /*9260*/  @!P0 BRA `(.L_x_179) ;  /* 0xfffffffc00f08947 */ /* 0x004fea000383ffff */
[----:B------:R-:W-:Y:S05]  /*9270*/  BRA `(.L_x_180) ;  /* 0xffffffa000187947 */ /* 0x000fea000383ffff */
.L_x_61:
[----:B----4-:R-:W-:-:S07]  /*9280*/  MOV R0, UR5 ;  /* 0x0000000500007c02 */ /* 0x010fce0008000f00 */
.L_x_181:
[----:B-1----:R1:W2:Y:S02]  /*9290*/  SYNCS.PHASECHK.TRANS64.TRYWAIT P0, [R0+URZ], R3 ;  /* 0x00000003000075a7 */ /* 0x0022a400080011ff */
[----:B--2---:R-:W-:Y:S05]  /*92a0*/  @!P0 NANOSLEEP.SYNCS 0x989680 ;  /* 0x009896800000895d */ /* 0x004fea0003900000 */
[----:B------:R-:W2:Y:S02]  /*92b0*/  @!P0 SYNCS.PHASECHK.TRANS64 P0, [R0+URZ], R3 ;  /* 0x00000003000085a7 */ /* 0x000ea400080010ff */
[----:B--2---:R-:W-:Y:S05]  /*92c0*/  @!P0 BRA `(.L_x_181) ;  /* 0xfffffffc00f08947 */ /* 0x004fea000383ffff */
[----:B------:R-:W-:Y:S05]  /*92d0*/  BRA `(.L_x_182) ;  /* 0xffffffa000247947 */ /* 0x000fea000383ffff */
.L_x_64:
[----:B-1----:R1:W2:Y:S02]  /*92e0*/  SYNCS.PHASECHK.TRANS64.TRYWAIT P0, [R0+URZ+0x230], R5 ;  /* 0x00023005000075a7 */ /* 0x0022a400080011ff */
[----:B--2---:R-:W-:Y:S05]  /*92f0*/  @!P0 NANOSLEEP.SYNCS 0x989680 ;  /* 0x009896800000895d */ /* 0x004fea0003900000 */
[----:B------:R-:W2:Y:S02]  /*9300*/  @!P0 SYNCS.PHASECHK.TRANS64 P0, [R0+URZ+0x230], R5 ;  /* 0x00023005000085a7 */ /* 0x000ea400080010ff */
[----:B--2---:R-:W-:Y:S05]  /*9310*/  @!P0 BRA `(.L_x_64) ;  /* 0xfffffffc00f08947 */ /* 0x004fea000383ffff */
[----:B------:R-:W-:Y:S05]  /*9320*/  BRA `(.L_x_183) ;  /* 0xffffffa000807947 */ /* 0x000fea000383ffff */
.L_x_65:
[----:B------:R-:W-:-:S07]  /*9330*/  MOV R0, UR5 ;  /* 0x0000000500007c02 */ /* 0x000fce0008000f00 */
.L_x_184:
[----:B-1----:R1:W2:Y:S02]  /*9340*/  SYNCS.PHASECHK.TRANS64.TRYWAIT P0, [R0+URZ+0x1e0], R5 ;  /* 0x0001e005000075a7 */ /* 0x0022a400080011ff */
[----:B--2---:R-:W-:Y:S05]  /*9350*/  @!P0 NANOSLEEP.SYNCS 0x989680 ;  /* 0x009896800000895d */ /* 0x004fea0003900000 */
[----:B------:R-:W2:Y:S02]  /*9360*/  @!P0 SYNCS.PHASECHK.TRANS64 P0, [R0+URZ+0x1e0], R5 ;  /* 0x0001e005000085a7 */ /* 0x000ea400080010ff */
[----:B--2---:R-:W-:Y:S05]  /*9370*/  @!P0 BRA `(.L_x_184) ;  /* 0xfffffffc00f08947 */ /* 0x004fea000383ffff */
[----:B------:R-:W-:Y:S05]  /*9380*/  BRA `(.L_x_185) ;  /* 0xffffffa000907947 */ /* 0x000fea000383ffff */
.L_x_66:
[----:B-1----:R1:W2:Y:S02]  /*9390*/  SYNCS.PHASECHK.TRANS64.TRYWAIT P1, [R0+URZ+0x1d0], R5 ;  /* 0x0001d005000075a7 */ /* 0x0022a400080211ff */
[----:B--2---:R-:W-:Y:S05]  /*93a0*/  @!P1 NANOSLEEP.SYNCS 0x989680 ;  /* 0x009896800000995d */ /* 0x004fea0003900000 */
[----:B------:R-:W2:Y:S02]  /*93b0*/  @!P1 SYNCS.PHASECHK.TRANS64 P1, [R0+URZ+0x1d0], R5 ;  /* 0x0001d005000095a7 */ /* 0x000ea400080210ff */
[----:B--2---:R-:W-:Y:S05]  /*93c0*/  @!P1 BRA `(.L_x_66) ;  /* 0xfffffffc00f09947 */ /* 0x004fea000383ffff */
[----:B------:R-:W-:Y:S05]  /*93d0*/  BRA `(.L_x_186) ;  /* 0xffffffa000c07947 */ /* 0x000fea000383ffff */
.L_x_69:
[----:B------:R-:W-:-:S07]  /*93e0*/  MOV R0, UR5 ;  /* 0x0000000500007c02 */ /* 0x000fce0008000f00 */
.L_x_187:
[----:B-1----:R1:W2:Y:S02]  /*93f0*/  SYNCS.PHASECHK.TRANS64.TRYWAIT P0, [R0+URZ+0x1e0], R3 ;  /* 0x0001e003000075a7 */ /* 0x0022a400080011ff */
[----:B--2---:R-:W-:Y:S05]  /*9400*/  @!P0 NANOSLEEP.SYNCS 0x989680 ;  /* 0x009896800000895d */ /* 0x004fea0003900000 */
[----:B------:R-:W2:Y:S02]  /*9410*/  @!P0 SYNCS.PHASECHK.TRANS64 P0, [R0+URZ+0x1e0], R3 ;  /* 0x0001e003000085a7 */ /* 0x000ea400080010ff */
[----:B--2---:R-:W-:Y:S05]  /*9420*/  @!P0 BRA `(.L_x_187) ;  /* 0xfffffffc00f08947 */ /* 0x004fea000383ffff */
[----:B------:R-:W-:Y:S05]  /*9430*/  BRA `(.L_x_68) ;  /* 0xffffffa400147947 */ /* 0x000fea000383ffff */
.L_x_76:
[----:B-1----:R1:W2:Y:S02]  /*9440*/  SYNCS.PHASECHK.TRANS64.TRYWAIT P1, [R0+URZ+0x1d0], R5 ;  /* 0x0001d005000075a7 */ /* 0x0022a400080211ff */
[----:B--2---:R-:W-:Y:S05]  /*9450*/  @!P1 NANOSLEEP.SYNCS 0x989680 ;  /* 0x009896800000995d */ /* 0x004fea0003900000 */
[----:B------:R-:W2:Y:S02]  /*9460*/  @!P1 SYNCS.PHASECHK.TRANS64 P1, [R0+URZ+0x1d0], R5 ;  /* 0x0001d005000095a7 */ /* 0x000ea400080210ff */
[----:B--2---:R-:W-:Y:S05]  /*9470*/  @!P1 BRA `(.L_x_76) ;  /* 0xfffffffc00f09947 */ /* 0x004fea000383ffff */
[----:B------:R-:W-:Y:S05]  /*9480*/  BRA `(.L_x_188) ;  /* 0xffffffa8006c7947 */ /* 0x000fea000383ffff */
.L_x_77:
[----:B------:R-:W-:-:S07]  /*9490*/  MOV R3, UR14 ;  /* 0x0000000e00037c02 */ /* 0x000fce0008000f00 */
.L_x_189:
[----:B-1----:R1:W2:Y:S02]  /*94a0*/  SYNCS.PHASECHK.TRANS64.TRYWAIT P0, [R3+URZ+0x210], R0 ;  /* 0x00021000030075a7 */ /* 0x0022a400080011ff */
[----:B--2---:R-:W-:Y:S05]  /*94b0*/  @!P0 NANOSLEEP.SYNCS 0x989680 ;  /* 0x009896800000895d */ /* 0x004fea0003900000 */
[----:B------:R-:W2:Y:S02]  /*94c0*/  @!P0 SYNCS.PHASECHK.TRANS64 P0, [R3+URZ+0x210], R0 ;  /* 0x00021000030085a7 */ /* 0x000ea400080010ff */
[----:B--2---:R-:W-:Y:S05]  /*94d0*/  @!P0 BRA `(.L_x_189) ;  /* 0xfffffffc00f08947 */ /* 0x004fea000383ffff */
[----:B------:R-:W-:Y:S05]  /*94e0*/  BRA `(.L_x_190) ;  /* 0xffffffa800a07947 */ /* 0x000fea000383ffff */
.L_x_80:
[----:B------:R-:W-:Y:S07]  /*94f0*/  MOV R0, UR7 ;  /* 0x0000000700007c02 */ /* 0x000fee0008000f00 */
.L_x_191:
[----:B-1----:R1:W2:Y:S02]  /*9500*/  SYNCS.PHASECHK.TRANS64.TRYWAIT P0, [R0+URZ], R3 ;  /* 0x00000003000075a7 */ /* 0x0022a400080011ff */
[----:B--2---:R-:W-:Y:S05]  /*9510*/  @!P0 NANOSLEEP.SYNCS 0x989680 ;  /* 0x009896800000895d */ /* 0x004fea0003900000 */
[----:B------:R-:W2:Y:S02]  /*9520*/  @!P0 SYNCS.PHASECHK.TRANS64 P0, [R0+URZ], R3 ;  /* 0x00000003000085a7 */ /* 0x000ea400080010ff */
[----:B--2---:R-:W-:Y:S05]  /*9530*/  @!P0 BRA `(.L_x_191) ;  /* 0xfffffffc00f08947 */ /* 0x004fea000383ffff */
[----:B------:R-:W-:Y:S05]  /*9540*/  BRA `(.L_x_79) ;  /* 0xffffffa800d47947 */ /* 0x000fea000383ffff */
.L_x_83:
[----:B------:R-:W-:-:S07]  /*9550*/  MOV R0, UR5 ;  /* 0x0000000500007c02 */ /* 0x000fce0008000f00 */
.L_x_192:
[----:B--2---:R2:W3:Y:S02]  /*9560*/  SYNCS.PHASECHK.TRANS64.TRYWAIT P0, [R0+URZ], R3 ;  /* 0x00000003000075a7 */ /* 0x0044e400080011ff */
[----:B---3--:R-:W-:Y:S05]  /*9570*/  @!P0 NANOSLEEP.SYNCS 0x989680 ;  /* 0x009896800000895d */ /* 0x008fea0003900000 */
[----:B------:R-:W3:Y:S02]  /*9580*/  @!P0 SYNCS.PHASECHK.TRANS64 P0, [R0+URZ], R3 ;  /* 0x00000003000085a7 */ /* 0x000ee400080010ff */
[----:B---3--:R-:W-:Y:S05]  /*9590*/  @!P0 BRA `(.L_x_192) ;  /* 0xfffffffc00f08947 */ /* 0x008fea000383ffff */
[----:B------:R-:W-:Y:S05]  /*95a0*/  BRA `(.L_x_193) ;  /* 0xffffffac00747947 */ /* 0x000fea000383ffff */
.L_x_84:
[----:B------:R-:W-:-:S07]  /*95b0*/  MOV R0, UR5 ;  /* 0x0000000500007c02 */ /* 0x000fce0008000f00 */
.L_x_194:
[----:B--2---:R2:W3:Y:S02]  /*95c0*/  SYNCS.PHASECHK.TRANS64.TRYWAIT P0, [R0+URZ], R3 ;  /* 0x00000003000075a7 */ /* 0x0044e400080011ff */
[----:B---3--:R-:W-:Y:S05]  /*95d0*/  @!P0 NANOSLEEP.SYNCS 0x989680 ;  /* 0x009896800000895d */ /* 0x008fea0003900000 */
[----:B------:R-:W3:Y:S02]  /*95e0*/  @!P0 SYNCS.PHASECHK.TRANS64 P0, [R0+URZ], R3 ;  /* 0x00000003000085a7 */ /* 0x000ee400080010ff */
[----:B---3--:R-:W-:Y:S05]  /*95f0*/  @!P0 BRA `(.L_x_194) ;  /* 0xfffffffc00f08947 */ /* 0x008fea000383ffff */
[----:B------:R-:W-:Y:S05]  /*9600*/  BRA `(.L_x_195) ;  /* 0xffffffac00807947 */ /* 0x000fea000383ffff */
.L_x_85:
[----:B------:R-:W-:-:S07]  /*9610*/  MOV R0, UR5 ;  /* 0x0000000500007c02 */ /* 0x000fce0008000f00 */
.L_x_196:
[----:B--2---:R2:W3:Y:S02]  /*9620*/  SYNCS.PHASECHK.TRANS64.TRYWAIT P0, [R0+URZ], R3 ;  /* 0x00000003000075a7 */ /* 0x0044e400080011ff */
[----:B---3--:R-:W-:Y:S05]  /*9630*/  @!P0 NANOSLEEP.SYNCS 0x989680 ;  /* 0x009896800000895d */ /* 0x008fea0003900000 */
[----:B------:R-:W3:Y:S02]  /*9640*/  @!P0 SYNCS.PHASECHK.TRANS64 P0, [R0+URZ], R3 ;  /* 0x00000003000085a7 */ /* 0x000ee400080010ff */
[----:B---3--:R-:W-:Y:S05]  /*9650*/  @!P0 BRA `(.L_x_196) ;  /* 0xfffffffc00f08947 */ /* 0x008fea000383ffff */
[----:B------:R-:W-:Y:S05]  /*9660*/  BRA `(.L_x_197) ;  /* 0xffffffac008c7947 */ /* 0x000fea000383ffff */
.L_x_86:
[----:B------:R-:W-:-:S07]  /*9670*/  MOV R0, UR6 ;  /* 0x0000000600007c02 */ /* 0x000fce0008000f00 */
.L_x_198:
[----:B--2---:R2:W3:Y:S02]  /*9680*/  SYNCS.PHASECHK.TRANS64.TRYWAIT P0, [R0+URZ], R3 ;  /* 0x00000003000075a7 */ /* 0x0044e400080011ff */
[----:B---3--:R-:W-:Y:S05]  /*9690*/  @!P0 NANOSLEEP.SYNCS 0x989680 ;  /* 0x009896800000895d */ /* 0x008fea0003900000 */
[----:B------:R-:W3:Y:S02]  /*96a0*/  @!P0 SYNCS.PHASECHK.TRANS64 P0, [R0+URZ], R3 ;  /* 0x00000003000085a7 */ /* 0x000ee400080010ff */
[----:B---3--:R-:W-:Y:S05]  /*96b0*/  @!P0 BRA `(.L_x_198) ;  /* 0xfffffffc00f08947 */ /* 0x008fea000383ffff */
[----:B------:R-:W-:Y:S05]  /*96c0*/  BRA `(.L_x_199) ;  /* 0xffffffac00987947 */ /* 0x000fea000383ffff */
.L_x_91:
[----:B--2---:R2:W3:Y:S02]  /*96d0*/  SYNCS.PHASECHK.TRANS64.TRYWAIT P0, [R0+URZ+0x1d0], R3 ;  /* 0x0001d003000075a7 */ /* 0x0044e400080011ff */
[----:B---3--:R-:W-:Y:S05]  /*96e0*/  @!P0 NANOSLEEP.SYNCS 0x989680 ;  /* 0x009896800000895d */ /* 0x008fea0003900000 */
[----:B------:R-:W3:Y:S02]  /*96f0*/  @!P0 SYNCS.PHASECHK.TRANS64 P0, [R0+URZ+0x1d0], R3 ;  /* 0x0001d003000085a7 */ /* 0x000ee400080010ff */
[----:B---3--:R-:W-:Y:S05]  /*9700*/  @!P0 BRA `(.L_x_91) ;  /* 0xfffffffc00f08947 */ /* 0x008fea000383ffff */
[----:B------:R-:W-:Y:S05]  /*9710*/  BRA `(.L_x_200) ;  /* 0xffffffb000947947 */ /* 0x000fea000383ffff */
.L_x_94:
[----:B------:R-:W-:Y:S07]  /*9720*/  MOV R0, UR4 ;  /* 0x0000000400007c02 */ /* 0x000fee0008000f00 */
.L_x_201:
[----:B--2---:R2:W3:Y:S02]  /*9730*/  SYNCS.PHASECHK.TRANS64.TRYWAIT P0, [R0+URZ+0x1c8], R3 ;  /* 0x0001c803000075a7 */ /* 0x0044e400080011ff */
[----:B---3--:R-:W-:Y:S05]  /*9740*/  @!P0 NANOSLEEP.SYNCS 0x989680 ;  /* 0x009896800000895d */ /* 0x008fea0003900000 */
[----:B------:R-:W3:Y:S02]  /*9750*/  @!P0 SYNCS.PHASECHK.TRANS64 P0, [R0+URZ+0x1c8], R3 ;  /* 0x0001c803000085a7 */ /* 0x000ee400080010ff */
[----:B---3--:R-:W-:Y:S05]  /*9760*/  @!P0 BRA `(.L_x_201) ;  /* 0xfffffffc00f08947 */ /* 0x008fea000383ffff */
[----:B------:R-:W-:Y:S05]  /*9770*/  BRA `(.L_x_93) ;  /* 0xffffffb4007c7947 */ /* 0x000fea000383ffff */
.L_x_97:
[----:B------:R-:W-:Y:S07]  /*9780*/  MOV R3, UR13 ;  /* 0x0000000d00037c02 */ /* 0x000fee0008000f00 */
.L_x_202:
[----:B-1----:R1:W2:Y:S02]  /*9790*/  SYNCS.PHASECHK.TRANS64.TRYWAIT P3, [R3+URZ+0x1b0], R12 ;  /* 0x0001b00c030075a7 */ /* 0x0022a400080611ff */
[----:B--2---:R-:W-:Y:S05]  /*97a0*/  @!P3 NANOSLEEP.SYNCS 0x989680 ;  /* 0x009896800000b95d */ /* 0x004fea0003900000 */
[----:B------:R-:W2:Y:S02]  /*97b0*/  @!P3 SYNCS.PHASECHK.TRANS64 P3, [R3+URZ+0x1b0], R12 ;  /* 0x0001b00c0300b5a7 */ /* 0x000ea400080610ff */
[----:B--2---:R-:W-:Y:S05]  /*97c0*/  @!P3 BRA `(.L_x_202) ;  /* 0xfffffffc00f0b947 */ /* 0x004fea000383ffff */
[----:B------:R-:W-:Y:S05]  /*97d0*/  BRA `(.L_x_203) ;  /* 0xffffffb800187947 */ /* 0x000fea000383ffff */
.L_x_99:
[----:B------:R-:W-:-:S07]  /*97e0*/  MOV R0, UR4 ;  /* 0x0000000400007c02 */ /* 0x000fce0008000f00 */
.L_x_204:
[----:B-1----:R1:W2:Y:S02]  /*97f0*/  SYNCS.PHASECHK.TRANS64.TRYWAIT P0, [R0+URZ], R3 ;  /* 0x00000003000075a7 */ /* 0x0022a400080011ff */
[----:B--2---:R-:W-:Y:S05]  /*9800*/  @!P0 NANOSLEEP.SYNCS 0x989680 ;  /* 0x009896800000895d */ /* 0x004fea0003900000 */
[----:B------:R-:W2:Y:S02]  /*9810*/  @!P0 SYNCS.PHASECHK.TRANS64 P0, [R0+URZ], R3 ;  /* 0x00000003000085a7 */ /* 0x000ea400080010ff */
[----:B--2---:R-:W-:Y:S05]  /*9820*/  @!P0 BRA `(.L_x_204) ;  /* 0xfffffffc00f08947 */ /* 0x004fea000383ffff */
[----:B------:R-:W-:Y:S05]  /*9830*/  BRA `(.L_x_205) ;  /* 0xffffffbc001c7947 */ /* 0x000fea000383ffff */
.L_x_101:
[----:B--2---:R2:W4:Y:S02]  /*9840*/  SYNCS.PHASECHK.TRANS64.TRYWAIT P0, [R0+URZ+0x1d0], R3 ;  /* 0x0001d003000075a7 */ /* 0x00452400080011ff */
[----:B----4-:R-:W-:Y:S05]  /*9850*/  @!P0 NANOSLEEP.SYNCS 0x989680 ;  /* 0x009896800000895d */ /* 0x010fea0003900000 */
[----:B------:R-:W4:Y:S02]  /*9860*/  @!P0 SYNCS.PHASECHK.TRANS64 P0, [R0+URZ+0x1d0], R3 ;  /* 0x0001d003000085a7 */ /* 0x000f2400080010ff */
[----:B----4-:R-:W-:Y:S05]  /*9870*/  @!P0 BRA `(.L_x_101) ;  /* 0xfffffffc00f08947 */ /* 0x010fea000383ffff */
[----:B------:R-:W-:Y:S05]  /*9880*/  BRA `(.L_x_206) ;  /* 0xffffffc0000c7947 */ /* 0x000fea000383ffff */
.L_x_111:
[----:B-1----:R1:W2:Y:S02]  /*9890*/  SYNCS.PHASECHK.TRANS64.TRYWAIT P0, [R0+URZ+0x1a0], R3 ;  /* 0x0001a003000075a7 */ /* 0x0022a400080011ff */
[----:B--2---:R-:W-:Y:S05]  /*98a0*/  @!P0 NANOSLEEP.SYNCS 0x989680 ;  /* 0x009896800000895d */ /* 0x004fea0003900000 */
[----:B------:R-:W2:Y:S02]  /*98b0*/  @!P0 SYNCS.PHASECHK.TRANS64 P0, [R0+URZ+0x1a0], R3 ;  /* 0x0001a003000085a7 */ /* 0x000ea400080010ff */
[----:B--2---:R-:W-:Y:S05]  /*98c0*/  @!P0 BRA `(.L_x_111) ;  /* 0xfffffffc00f08947 */ /* 0x004fea000383ffff */
[----:B------:R-:W-:Y:S05]  /*98d0*/  BRA `(.L_x_110) ;  /* 0xffffffcc000c7947 */ /* 0x000fea000383ffff */
.L_x_113:
[----:B-1----:R1:W4:Y:S02]  /*98e0*/  SYNCS.PHASECHK.TRANS64.TRYWAIT P1, [R160+URZ+0x1f0], R9 ;  /* 0x0001f009a00075a7 */ /* 0x00232400080211ff */
[----:B----4-:R-:W-:Y:S05]  /*98f0*/  @!P1 NANOSLEEP.SYNCS 0x989680 ;  /* 0x009896800000995d */ /* 0x010fea0003900000 */
[----:B------:R-:W4:Y:S02]  /*9900*/  @!P1 SYNCS.PHASECHK.TRANS64 P1, [R160+URZ+0x1f0], R9 ;  /* 0x0001f009a00095a7 */ /* 0x000f2400080210ff */
[----:B----4-:R-:W-:Y:S05]  /*9910*/  @!P1 BRA `(.L_x_113) ;  /* 0xfffffffc00f09947 */ /* 0x010fea000383ffff */
[----:B------:R-:W-:Y:S05]  /*9920*/  BRA `(.L_x_112) ;  /* 0xffffffcc00bc7947 */ /* 0x000fea000383ffff */
        .weak           $__internal_0_$__cuda_sm10x_tcgen05_guardrail_trap_col_being_dealloced_not_returned_by_alloc
        .type           $__internal_0_$__cuda_sm10x_tcgen05_guardrail_trap_col_being_dealloced_not_returned_by_alloc,@function
        .size           $__internal_0_$__cuda_sm10x_tcgen05_guardrail_trap_col_being_dealloced_not_returned_by_alloc,($__internal_1_$__cuda_sm10x_tcgen05_guardrail_trap_phase_invalid_during_alloc - $__internal_0_$__cuda_sm10x_tcgen05_guardrail_trap_col_being_dealloced_not_returned_by_alloc)
$__internal_0_$__cuda_sm10x_tcgen05_guardrail_trap_col_being_dealloced_not_returned_by_alloc:
[----:B------:R-:W-:Y:S05]  /*9930*/  BPT.TRAP 0x1 ;  /* 0x000000040000795c */ /* 0x000fea0000300000 */
[----:B------:R-:W-:-:S04]  /*9940*/  HFMA2 R3, -RZ, RZ, 0, 0 ;  /* 0x00000000ff037431 */ /* 0x000fc800000001ff */
[----:B------:R-:W-:Y:S05]  /*9950*/  RET.REL.NODEC R2 `(_ZN7cutlass13device_kernelINS_4gemm6kernel13GemmUniversalIN4cute5tupleIJiiiiEEENS1_10collective13CollectiveMmaINS1_35MainloopSm100TmaUmmaWarpSpecializedILi26ELi2ELi4ENS5_IJNS4_1CILi1EEESB_SB_EEEEENS5_IJNSA_ILi64EEENSA_ILi160EEENSA_ILi16EEEEEENS_10bfloat16_tENS5_IJlSB_lEEESI_SJ_NS4_8TiledMMAINS4_8MMA_AtomIJNS4_20SM100_MMA_F16BF16_SSISI_SI_fLi64ELi160ELNS4_4UMMA5MajorE0ELSO_0ELNSN_7ScaleInE0ELSP_0EEEEEENS4_6LayoutISC_NS5_IJNSA_ILi0EEEST_ST_EEEEENS5_IJNS4_10UnderscoreESW_SW_EEEEENS4_13SM90_TMA_LOADENS4_14ComposedLayoutINS4_7SwizzleILi1ELi4ELi3EEENS4_18smem_ptr_flag_bitsILi16EEENSS_INS5_IJNSA_ILi8EEESG_EEENS5_IJSG_SB_EEEEEEEvNS4_8identityESZ_S19_vS1A_EENS_8epilogue10collective18CollectiveEpilogueINS1C_23Sm100TmaWarpSpecializedILi2ELi1ELi80ELb1ELb0EEEJSH_NS5_IJNSS_ISE_SB_EENSS_ISF_SB_EEEEESI_SJ_SI_SJ_NS1C_6fusion15FusionCallbacksIS1G_NS1K_17LinearCombinationISI_fSI_fLNS_15FloatRoundStyleE2EEESH_S1J_JEEENS4_5SM1004TMEM4LOAD26SM100_TMEM_LOAD_16dp256b4xESZ_NS10_INS11_ILi2ELi4ELi3EEES14_NSS_INS5_IJS15_NSA_ILi32EEEEEENS5_IJS1V_SB_EEEEEEENS4_17SM75_U32x4_LDSM_NENS4_14SM90_TMA_STOREES1Z_NS4_17SM90_U32x4_STSM_NENS4_39AutoVectorizingCopyWithAssumedAlignmentILi128EEEEEEvvEEEEvNT_6ParamsE) ;  /* 0xffffff6402a87950 */ /* 0x000fea0003c3ffff */
        .weak           $__internal_1_$__cuda_sm10x_tcgen05_guardrail_trap_phase_invalid_during_alloc
        .type           $__internal_1_$__cuda_sm10x_tcgen05_guardrail_trap_phase_invalid_during_alloc,@function
        .size           $__internal_1_$__cuda_sm10x_tcgen05_guardrail_trap_phase_invalid_during_alloc,($__internal_2_$__cuda_sm10x_tcgen05_guardrail_trap_unallocated_columns_being_dealloced - $__internal_1_$__cuda_sm10x_tcgen05_guardrail_trap_phase_invalid_during_alloc)
$__internal_1_$__cuda_sm10x_tcgen05_guardrail_trap_phase_invalid_during_alloc:
[----:B------:R-:W-:Y:S05]  /*9960*/  BPT.TRAP 0x1 ;  /* 0x000000040000795c */ /* 0x000fea0000300000 */
[----:B------:R-:W-:-:S04]  /*9970*/  MOV R3, 0x0 ;  /* 0x0000000000037802 */ /* 0x000fc80000000f00 */
[----:B------:R-:W-:Y:S05]  /*9980*/  RET.REL.NODEC R2 `(_ZN7cutlass13device_kernelINS_4gemm6kernel13GemmUniversalIN4cute5tupleIJiiiiEEENS1_10collective13CollectiveMmaINS1_35MainloopSm100TmaUmmaWarpSpecializedILi26ELi2ELi4ENS5_IJNS4_1CILi1EEESB_SB_EEEEENS5_IJNSA_ILi64EEENSA_ILi160EEENSA_ILi16EEEEEENS_10bfloat16_tENS5_IJlSB_lEEESI_SJ_NS4_8TiledMMAINS4_8MMA_AtomIJNS4_20SM100_MMA_F16BF16_SSISI_SI_fLi64ELi160ELNS4_4UMMA5MajorE0ELSO_0ELNSN_7ScaleInE0ELSP_0EEEEEENS4_6LayoutISC_NS5_IJNSA_ILi0EEEST_ST_EEEEENS5_IJNS4_10UnderscoreESW_SW_EEEEENS4_13SM90_TMA_LOADENS4_14ComposedLayoutINS4_7SwizzleILi1ELi4ELi3EEENS4_18smem_ptr_flag_bitsILi16EEENSS_INS5_IJNSA_ILi8EEESG_EEENS5_IJSG_SB_EEEEEEEvNS4_8identityESZ_S19_vS1A_EENS_8epilogue10collective18CollectiveEpilogueINS1C_23Sm100TmaWarpSpecializedILi2ELi1ELi80ELb1ELb0EEEJSH_NS5_IJNSS_ISE_SB_EENSS_ISF_SB_EEEEESI_SJ_SI_SJ_NS1C_6fusion15FusionCallbacksIS1G_NS1K_17LinearCombinationISI_fSI_fLNS_15FloatRoundStyleE2EEESH_S1J_JEEENS4_5SM1004TMEM4LOAD26SM100_TMEM_LOAD_16dp256b4xESZ_NS10_INS11_ILi2ELi4ELi3EEES14_NSS_INS5_IJS15_NSA_ILi32EEEEEENS5_IJS1V_SB_EEEEEEENS4_17SM75_U32x4_LDSM_NENS4_14SM90_TMA_STOREES1Z_NS4_17SM90_U32x4_STSM_NENS4_39AutoVectorizingCopyWithAssumedAlignmentILi128EEEEEEvvEEEEvNT_6ParamsE) ;  /* 0xffffff64029c7950 */ /* 0x000fea0003c3ffff */
        .weak           $__internal_2_$__cuda_sm10x_tcgen05_guardrail_trap_unallocated_columns_being_dealloced
        .type           $__internal_2_$__cuda_sm10x_tcgen05_guardrail_trap_unallocated_columns_being_dealloced,@function
        .size           $__internal_2_$__cuda_sm10x_tcgen05_guardrail_trap_unallocated_columns_being_dealloced,(.L_x_208 - $__internal_2_$__cuda_sm10x_tcgen05_guardrail_trap_unallocated_columns_being_dealloced)
$__internal_2_$__cuda_sm10x_tcgen05_guardrail_trap_unallocated_columns_being_dealloced:
[----:B------:R-:W-:Y:S05]  /*9990*/  BPT.TRAP 0x1 ;  /* 0x000000040000795c */ /* 0x000fea0000300000 */
[----:B------:R-:W-:-:S04]  /*99a0*/  HFMA2 R3, -RZ, RZ, 0, 0 ;  /* 0x00000000ff037431 */ /* 0x000fc800000001ff */
[----:B------:R-:W-:Y:S05]  /*99b0*/  RET.REL.NODEC R2 `(_ZN7cutlass13device_kernelINS_4gemm6kernel13GemmUniversalIN4cute5tupleIJiiiiEEENS1_10collective13CollectiveMmaINS1_35MainloopSm100TmaUmmaWarpSpecializedILi26ELi2ELi4ENS5_IJNS4_1CILi1EEESB_SB_EEEEENS5_IJNSA_ILi64EEENSA_ILi160EEENSA_ILi16EEEEEENS_10bfloat16_tENS5_IJlSB_lEEESI_SJ_NS4_8TiledMMAINS4_8MMA_AtomIJNS4_20SM100_MMA_F16BF16_SSISI_SI_fLi64ELi160ELNS4_4UMMA5MajorE0ELSO_0ELNSN_7ScaleInE0ELSP_0EEEEEENS4_6LayoutISC_NS5_IJNSA_ILi0EEEST_ST_EEEEENS5_IJNS4_10UnderscoreESW_SW_EEEEENS4_13SM90_TMA_LOADENS4_14ComposedLayoutINS4_7SwizzleILi1ELi4ELi3EEENS4_18smem_ptr_flag_bitsILi16EEENSS_INS5_IJNSA_ILi8EEESG_EEENS5_IJSG_SB_EEEEEEEvNS4_8identityESZ_S19_vS1A_EENS_8epilogue10collective18CollectiveEpilogueINS1C_23Sm100TmaWarpSpecializedILi2ELi1ELi80ELb1ELb0EEEJSH_NS5_IJNSS_ISE_SB_EENSS_ISF_SB_EEEEESI_SJ_SI_SJ_NS1C_6fusion15FusionCallbacksIS1G_NS1K_17LinearCombinationISI_fSI_fLNS_15FloatRoundStyleE2EEESH_S1J_JEEENS4_5SM1004TMEM4LOAD26SM100_TMEM_LOAD_16dp256b4xESZ_NS10_INS11_ILi2ELi4ELi3EEES14_NSS_INS5_IJS15_NSA_ILi32EEEEEENS5_IJS1V_SB_EEEEEEENS4_17SM75_U32x4_LDSM_NENS4_14SM90_TMA_STOREES1Z_NS4_17SM90_U32x4_STSM_NENS4_39AutoVectorizingCopyWithAssumedAlignmentILi128EEEEEEvvEEEEvNT_6ParamsE) ;  /* 0xffffff6402907950 */ /* 0x000fea0003c3ffff */
.L_x_207:
[----:B------:R-:W-:-:S00]  /*99c0*/  BRA `(.L_x_207) ;  /* 0xfffffffc00fc7947 */ /* 0x000fc0000383ffff */
[----:B------:R-:W-:-:S00]  /*99d0*/  NOP ;  /* 0x0000000000007918 */ /* 0x000fc00000000000 */
        /* <DEDUP_REMOVED lines=10> */
.L_x_208:


//--------------------- .nv.global.init           --------------------------
	.section	.nv.global.init,"aw",@progbits
.nv.global.init:
	.type		$str$27,@object
	.size		$str$27,($str$28 - $str$27)
$str$27:
        /*0000*/ 	.byte	0x28, 0x61, 0x64, 0x64, 0x72, 0x65, 0x73, 0x73, 0x20, 0x26, 0x20, 0x6d, 0x61, 0x73, 0x6b, 0x29
        /*0010*/ 	.byte	0x20, 0x3d, 0x3d, 0x20, 0x30, 0x00
	.type		$str$28,@object
	.size		$str$28,($str$26 - $str$28)
$str$28:
        /*0016*/ 	.byte	0x2f, 0x74, 0x6d, 0x70, 0x2f, 0x63, 0x75, 0x74, 0x6c, 0x61, 0x73, 0x73, 0x5f, 0x73, 0x77, 0x65
        /*0026*/ 	.byte	0x65, 0x70, 0x5f, 0x73, 0x72, 0x63, 0x2f, 0x69, 0x6e, 0x63, 0x6c, 0x75, 0x64, 0x65, 0x2f, 0x63
        /*0036*/ 	.byte	0x75, 0x74, 0x65, 0x2f, 0x70, 0x6f, 0x69, 0x6e, 0x74, 0x65, 0x72, 0x5f, 0x66, 0x6c, 0x61, 0x67
        /*0046*/ 	.byte	0x67, 0x65, 0x64, 0x2e, 0x68, 0x70, 0x70, 0x00
	.type		$str$26,@object
	.size		$str$26,($str$25 - $str$26)
$str$26:
        /*004e*/ 	.byte	0x2f, 0x74, 0x6d, 0x70, 0x2f, 0x63, 0x75, 0x74, 0x6c, 0x61, 0x73, 0x73, 0x5f, 0x73, 0x77, 0x65
        /*005e*/ 	.byte	0x65, 0x70, 0x5f, 0x73, 0x72, 0x63, 0x2f, 0x69, 0x6e, 0x63, 0x6c, 0x75, 0x64, 0x65, 0x2f, 0x63
        /*006e*/ 	.byte	0x75, 0x74, 0x65, 0x2f, 0x61, 0x74, 0x6f, 0x6d, 0x2f, 0x63, 0x6f, 0x70, 0x79, 0x5f, 0x74, 0x72
        /*007e*/ 	.byte	0x61, 0x69, 0x74, 0x73, 0x5f, 0x73, 0x6d, 0x31, 0x30, 0x30, 0x2e, 0x68, 0x70, 0x70, 0x00
	.type		$str$25,@object
	.size		$str$25,(__unnamed_1 - $str$25)
$str$25:
        /*008d*/ 	.byte	0x28, 0x28, 0x75, 0x69, 0x6e, 0x74, 0x33, 0x32, 0x5f, 0x74, 0x28, 0x74, 0x68, 0x72, 0x65, 0x61
        /*009d*/ 	.byte	0x64, 0x49, 0x64, 0x78, 0x2e, 0x78, 0x29, 0x20, 0x2f, 0x20, 0x33, 0x32, 0x29, 0x20, 0x25, 0x20
        /*00ad*/ 	.byte	0x34, 0x29, 0x20, 0x3d, 0x3d, 0x20, 0x28, 0x28, 0x28, 0x74, 0x6d, 0x65, 0x6d, 0x5f, 0x61, 0x64
        /*00bd*/ 	.byte	0x64, 0x72, 0x20, 0x3e, 0x3e, 0x20, 0x31, 0x36, 0x29, 0x20, 0x2f, 0x20, 0x33, 0x32, 0x29, 0x20
        /*00cd*/ 	.byte	0x25, 0x20, 0x34, 0x29, 0x00
	.type		__unnamed_1,@object
	.size		__unnamed_1,(__unnamed_2 - __unnamed_1)
__unnamed_1:
        /*00d2*/ 	.byte	0x61, 0x75, 0x74, 0x6f, 0x20, 0x63, 0x75, 0x74, 0x65, 0x3a, 0x3a, 0x61, 0x73, 0x5f, 0x70, 0x6f
        /* <DEDUP_REMOVED lines=24> */
        /*0262*/ 	.byte	0x43, 0x3c, 0x31, 0x30, 0x32, 0x34, 0x30, 0x3e, 0x3e, 0x3e, 0x3e, 0x5d, 0x00
	.type		__unnamed_2,@object
	.size		__unnamed_2,(.L_2 - __unnamed_2)
__unnamed_2:
        /* <DEDUP_REMOVED lines=45> */
        /*053f*/ 	.byte	0x3e, 0x3e, 0x3e, 0x5d, 0x00
.L_2:


//--------------------- .nv.shared._ZN7cutlass13device_kernelINS_4gemm6kernel13GemmUniversalIN4cute5tupleIJiiiiEEENS1_10collective13CollectiveMmaINS1_35MainloopSm100TmaUmmaWarpSpecializedILi26ELi2ELi4ENS5_IJNS4_1CILi1EEESB_SB_EEEEENS5_IJNSA_ILi64EEENSA_ILi160EEENSA_ILi16EEEEEENS_10bfloat16_tENS5_IJlSB_lEEESI_SJ_NS4_8TiledMMAINS4_8MMA_AtomIJNS4_20SM100_MMA_F16BF16_SSISI_SI_fLi64ELi160ELNS4_4UMMA5MajorE0ELSO_0ELNSN_7ScaleInE0ELSP_0EEEEEENS4_6LayoutISC_NS5_IJNSA_ILi0EEEST_ST_EEEEENS5_IJNS4_10UnderscoreESW_SW_EEEEENS4_13SM90_TMA_LOADENS4_14ComposedLayoutINS4_7SwizzleILi1ELi4ELi3EEENS4_18smem_ptr_flag_bitsILi16EEENSS_INS5_IJNSA_ILi8EEESG_EEENS5_IJSG_SB_EEEEEEEvNS4_8identityESZ_S19_vS1A_EENS_8epilogue10collective18CollectiveEpilogueINS1C_23Sm100TmaWarpSpecializedILi2ELi1ELi80ELb1ELb0EEEJSH_NS5_IJNSS_ISE_SB_EENSS_ISF_SB_EEEEESI_SJ_SI_SJ_NS1C_6fusion15FusionCallbacksIS1G_NS1K_17LinearCombinationISI_fSI_fLNS_15FloatRoundStyleE2EEESH_S1J_JEEENS4_5SM1004TMEM4LOAD26SM100_TMEM_LOAD_16dp256b4xESZ_NS10_INS11_ILi2ELi4ELi3EEES14_NSS_INS5_IJS15_NSA_ILi32EEEEEENS5_IJS1V_SB_EEEEEEENS4_17SM75_U32x4_LDSM_NENS4_14SM90_TMA_STOREES1Z_NS4_17SM90_U32x4_STSM_NENS4_39AutoVectorizingCopyWithAssumedAlignmentILi128EEEEEEvvEEEEvNT_6ParamsE --------------------------
	.section	.nv.shared._ZN7cutlass13device_kernelINS_4gemm6kernel13GemmUniversalIN4cute5tupleIJiiiiEEENS1_10collective13CollectiveMmaINS1_35MainloopSm100TmaUmmaWarpSpecializedILi26ELi2ELi4ENS5_IJNS4_1CILi1EEESB_SB_EEEEENS5_IJNSA_ILi64EEENSA_ILi160EEENSA_ILi16EEEEEENS_10bfloat16_tENS5_IJlSB_lEEESI_SJ_NS4_8TiledMMAINS4_8MMA_AtomIJNS4_20SM100_MMA_F16BF16_SSISI_SI_fLi64ELi160ELNS4_4UMMA5MajorE0ELSO_0ELNSN_7ScaleInE0ELSP_0EEEEEENS4_6LayoutISC_NS5_IJNSA_ILi0EEEST_ST_EEEEENS5_IJNS4_10UnderscoreESW_SW_EEEEENS4_13SM90_TMA_LOADENS4_14ComposedLayoutINS4_7SwizzleILi1ELi4ELi3EEENS4_18smem_ptr_flag_bitsILi16EEENSS_INS5_IJNSA_ILi8EEESG_EEENS5_IJSG_SB_EEEEEEEvNS4_8identityESZ_S19_vS1A_EENS_8epilogue10collective18CollectiveEpilogueINS1C_23Sm100TmaWarpSpecializedILi2ELi1ELi80ELb1ELb0EEEJSH_NS5_IJNSS_ISE_SB_EENSS_ISF_SB_EEEEESI_SJ_SI_SJ_NS1C_6fusion15FusionCallbacksIS1G_NS1K_17LinearCombinationISI_fSI_fLNS_15FloatRoundStyleE2EEESH_S1J_JEEENS4_5SM1004TMEM4LOAD26SM100_TMEM_LOAD_16dp256b4xESZ_NS10_INS11_ILi2ELi4ELi3EEES14_NSS_INS5_IJS15_NSA_ILi32EEEEEENS5_IJS1V_SB_EEEEEEENS4_17SM75_U32x4_LDSM_NENS4_14SM90_TMA_STOREES1Z_NS4_17SM90_U32x4_STSM_NENS4_39AutoVectorizingCopyWithAssumedAlignmentILi128EEEEEEvvEEEEvNT_6ParamsE,"aw",@nobits
	.sectionflags	@""
	.align	16
	.zero		1024


//--------------------- .nv.shared.reserved.0     --------------------------
	.section	.nv.shared.reserved.0,"aw",@nobits
	.weak		__nv_reservedSMEM_offset_0_alias
	.size		__nv_reservedSMEM_offset_0_alias, 0, 64
	.other		__nv_reservedSMEM_offset_0_alias,@"STO_CUDA_RESERVED_SHARED STV_DEFAULT"
__nv_reservedSMEM_offset_0_alias:
	.zero		0
.nv.shared.reserved.0:
	.zero		64
	.weak		__nv_reservedSMEM_tcgen05_partition
	.type		__nv_reservedSMEM_tcgen05_partition,@object
	.size		__nv_reservedSMEM_tcgen05_partition,(.L_0 - __nv_reservedSMEM_tcgen05_partition)
__nv_reservedSMEM_tcgen05_partition:
	.zero		32
.L_0:


//--------------------- .nv.global                --------------------------
	.section	.nv.global,"aw",@nobits
.nv.global:
	.type		_ZN40_INTERNAL_13673494_4_k_cu_f38051e2_196974cute1_E,@object
	.size		_ZN40_INTERNAL_13673494_4_k_cu_f38051e2_196974cute1_E,(_ZN40_INTERNAL_13673494_4_k_cu_f38051e2_196974cuda3std3__45__cpo6cbeginE - _ZN40_INTERNAL_13673494_4_k_cu_f38051e2_196974cute1_E)
_ZN40_INTERNAL_13673494_4_k_cu_f38051e2_196974cute1_E:
	.zero		1
	.type		_ZN40_INTERNAL_13673494_4_k_cu_f38051e2_196974cuda3std3__45__cpo6cbeginE,@object
	.size		_ZN40_INTERNAL_13673494_4_k_cu_f38051e2_196974cuda3std3__45__cpo6cbeginE,(_ZN40_INTERNAL_13673494_4_k_cu_f38051e2_196974cuda3std3__48in_placeE - _ZN40_INTERNAL_13673494_4_k_cu_f38051e2_196974cuda3std3__45__cpo6cbeginE)
_ZN40_INTERNAL_13673494_4_k_cu_f38051e2_196974cuda3std3__45__cpo6cbeginE:
	.zero		1
	.type		_ZN40_INTERNAL_13673494_4_k_cu_f38051e2_196974cuda3std3__48in_placeE,@object
	.size		_ZN40_INTERNAL_13673494_4_k_cu_f38051e2_196974cuda3std3__48in_placeE,(_ZN40_INTERNAL_13673494_4_k_cu_f38051e2_196974cuda3std6ranges3__45__cpo9iter_moveE - _ZN40_INTERNAL_13673494_4_k_cu_f38051e2_196974cuda3std3__48in_placeE)
_ZN40_INTERNAL_13673494_4_k_cu_f38051e2_196974cuda3std3__48in_placeE:
	.zero		1
	.type		_ZN40_INTERNAL_13673494_4_k_cu_f38051e2_196974cuda3std6ranges3__45__cpo9iter_moveE,@object
	.size		_ZN40_INTERNAL_13673494_4_k_cu_f38051e2_196974cuda3std6ranges3__45__cpo9iter_moveE,(_ZN40_INTERNAL_13673494_4_k_cu_f38051e2_196974cuda3std3__45__cpo5beginE - _ZN40_INTERNAL_13673494_4_k_cu_f38051e2_196974cuda3std6ranges3__45__cpo9iter_moveE)
_ZN40_INTERNAL_13673494_4_k_cu_f38051e2_196974cuda3std6ranges3__45__cpo9iter_moveE:
	.zero		1
	.type		_ZN40_INTERNAL_13673494_4_k_cu_f38051e2_196974cuda3std3__45__cpo5beginE,@object
	.size		_ZN40_INTERNAL_13673494_4_k_cu_f38051e2_196974cuda3std3__45__cpo5beginE,(_ZN40_INTERNAL_13673494_4_k_cu_f38051e2_196974cuda3std3__442_GLOBAL__N__13673494_4_k_cu_f38051e2_196976ignoreE - _ZN40_INTERNAL_13673494_4_k_cu_f38051e2_196974cuda3std3__45__cpo5beginE)
_ZN40_INTERNAL_13673494_4_k_cu_f38051e2_196974cuda3std3__45__cpo5beginE:
	.zero		1
	.type		_ZN40_INTERNAL_13673494_4_k_cu_f38051e2_196974cuda3std3__442_GLOBAL__N__13673494_4_k_cu_f38051e2_196976ignoreE,@object
	.size		_ZN40_INTERNAL_13673494_4_k_cu_f38051e2_196974cuda3std3__442_GLOBAL__N__13673494_4_k_cu_f38051e2_196976ignoreE,(_ZN40_INTERNAL_13673494_4_k_cu_f38051e2_196974cute7productE - _ZN40_INTERNAL_13673494_4_k_cu_f38051e2_196974cuda3std3__442_GLOBAL__N__13673494_4_k_cu_f38051e2_196976ignoreE)
_ZN40_INTERNAL_13673494_4_k_cu_f38051e2_196974cuda3std3__442_GLOBAL__N__13673494_4_k_cu_f38051e2_196976ignoreE:
	.zero		1
	.type		_ZN40_INTERNAL_13673494_4_k_cu_f38051e2_196974cute7productE,@object
	.size		_ZN40_INTERNAL_13673494_4_k_cu_f38051e2_196974cute7productE,(_ZN40_INTERNAL_13673494_4_k_cu_f38051e2_196974cuda3std3__45__cpo3endE - _ZN40_INTERNAL_13673494_4_k_cu_f38051e2_196974cute7productE)
_ZN40_INTERNAL_13673494_4_k_cu_f38051e2_196974cute7productE:
	.zero		1
	.type		_ZN40_INTERNAL_13673494_4_k_cu_f38051e2_196974cuda3std3__45__cpo3endE,@object
	.size		_ZN40_INTERNAL_13673494_4_k_cu_f38051e2_196974cuda3std3__45__cpo3endE,(_ZN40_INTERNAL_13673494_4_k_cu_f38051e2_196974cuda3std3__419piecewise_constructE - _ZN40_INTERNAL_13673494_4_k_cu_f38051e2_196974cuda3std3__45__cpo3endE)
_ZN40_INTERNAL_13673494_4_k_cu_f38051e2_196974cuda3std3__45__cpo3endE:
	.zero		1
	.type		_ZN40_INTERNAL_13673494_4_k_cu_f38051e2_196974cuda3std3__419piecewise_constructE,@object
	.size		_ZN40_INTERNAL_13673494_4_k_cu_f38051e2_196974cuda3std3__419piecewise_constructE,(_ZN40_INTERNAL_13673494_4_k_cu_f38051e2_196974cuda3std3__45__cpo4cendE - _ZN40_INTERNAL_13673494_4_k_cu_f38051e2_196974cuda3std3__419piecewise_constructE)
_ZN40_INTERNAL_13673494_4_k_cu_f38051e2_196974cuda3std3__419piecewise_constructE:
	.zero		1
	.type		_ZN40_INTERNAL_13673494_4_k_cu_f38051e2_196974cuda3std3__45__cpo4cendE,@object
	.size		_ZN40_INTERNAL_13673494_4_k_cu_f38051e2_196974cuda3std3__45__cpo4cendE,(_ZN40_INTERNAL_13673494_4_k_cu_f38051e2_196974cuda3std6ranges3__45__cpo4swapE - _ZN40_INTERNAL_13673494_4_k_cu_f38051e2_196974cuda3std3__45__cpo4cendE)
_ZN40_INTERNAL_13673494_4_k_cu_f38051e2_196974cuda3std3__45__cpo4cendE:
	.zero		1
	.type		_ZN40_INTERNAL_13673494_4_k_cu_f38051e2_196974cuda3std6ranges3__45__cpo4swapE,@object
	.size		_ZN40_INTERNAL_13673494_4_k_cu_f38051e2_196974cuda3std6ranges3__45__cpo4swapE,(.L_10 - _ZN40_INTERNAL_13673494_4_k_cu_f38051e2_196974cuda3std6ranges3__45__cpo4swapE)
_ZN40_INTERNAL_13673494_4_k_cu_f38051e2_196974cuda3std6ranges3__45__cpo4swapE:
	.zero		1
.L_10:


//--------------------- .nv.constant0._ZN7cutlass13device_kernelINS_4gemm6kernel13GemmUniversalIN4cute5tupleIJiiiiEEENS1_10collective13CollectiveMmaINS1_35MainloopSm100TmaUmmaWarpSpecializedILi26ELi2ELi4ENS5_IJNS4_1CILi1EEESB_SB_EEEEENS5_IJNSA_ILi64EEENSA_ILi160EEENSA_ILi16EEEEEENS_10bfloat16_tENS5_IJlSB_lEEESI_SJ_NS4_8TiledMMAINS4_8MMA_AtomIJNS4_20SM100_MMA_F16BF16_SSISI_SI_fLi64ELi160ELNS4_4UMMA5MajorE0ELSO_0ELNSN_7ScaleInE0ELSP_0EEEEEENS4_6LayoutISC_NS5_IJNSA_ILi0EEEST_ST_EEEEENS5_IJNS4_10UnderscoreESW_SW_EEEEENS4_13SM90_TMA_LOADENS4_14ComposedLayoutINS4_7SwizzleILi1ELi4ELi3EEENS4_18smem_ptr_flag_bitsILi16EEENSS_INS5_IJNSA_ILi8EEESG_EEENS5_IJSG_SB_EEEEEEEvNS4_8identityESZ_S19_vS1A_EENS_8epilogue10collective18CollectiveEpilogueINS1C_23Sm100TmaWarpSpecializedILi2ELi1ELi80ELb1ELb0EEEJSH_NS5_IJNSS_ISE_SB_EENSS_ISF_SB_EEEEESI_SJ_SI_SJ_NS1C_6fusion15FusionCallbacksIS1G_NS1K_17LinearCombinationISI_fSI_fLNS_15FloatRoundStyleE2EEESH_S1J_JEEENS4_5SM1004TMEM4LOAD26SM100_TMEM_LOAD_16dp256b4xESZ_NS10_INS11_ILi2ELi4ELi3EEES14_NSS_INS5_IJS15_NSA_ILi32EEEEEENS5_IJS1V_SB_EEEEEEENS4_17SM75_U32x4_LDSM_NENS4_14SM90_TMA_STOREES1Z_NS4_17SM90_U32x4_STSM_NENS4_39AutoVectorizingCopyWithAssumedAlignmentILi128EEEEEEvvEEEEvNT_6ParamsE --------------------------
	.section	.nv.constant0._ZN7cutlass13device_kernelINS_4gemm6kernel13GemmUniversalIN4cute5tupleIJiiiiEEENS1_10collective13CollectiveMmaINS1_35MainloopSm100TmaUmmaWarpSpecializedILi26ELi2ELi4ENS5_IJNS4_1CILi1EEESB_SB_EEEEENS5_IJNSA_ILi64EEENSA_ILi160EEENSA_ILi16EEEEEENS_10bfloat16_tENS5_IJlSB_lEEESI_SJ_NS4_8TiledMMAINS4_8MMA_AtomIJNS4_20SM100_MMA_F16BF16_SSISI_SI_fLi64ELi160ELNS4_4UMMA5MajorE0ELSO_0ELNSN_7ScaleInE0ELSP_0EEEEEENS4_6LayoutISC_NS5_IJNSA_ILi0EEEST_ST_EEEEENS5_IJNS4_10UnderscoreESW_SW_EEEEENS4_13SM90_TMA_LOADENS4_14ComposedLayoutINS4_7SwizzleILi1ELi4ELi3EEENS4_18smem_ptr_flag_bitsILi16EEENSS_INS5_IJNSA_ILi8EEESG_EEENS5_IJSG_SB_EEEEEEEvNS4_8identityESZ_S19_vS1A_EENS_8epilogue10collective18CollectiveEpilogueINS1C_23Sm100TmaWarpSpecializedILi2ELi1ELi80ELb1ELb0EEEJSH_NS5_IJNSS_ISE_SB_EENSS_ISF_SB_EEEEESI_SJ_SI_SJ_NS1C_6fusion15FusionCallbacksIS1G_NS1K_17LinearCombinationISI_fSI_fLNS_15FloatRoundStyleE2EEESH_S1J_JEEENS4_5SM1004TMEM4LOAD26SM100_TMEM_LOAD_16dp256b4xESZ_NS10_INS11_ILi2ELi4ELi3EEES14_NSS_INS5_IJS15_NSA_ILi32EEEEEENS5_IJS1V_SB_EEEEEEENS4_17SM75_U32x4_LDSM_NENS4_14SM90_TMA_STOREES1Z_NS4_17SM90_U32x4_STSM_NENS4_39AutoVectorizingCopyWithAssumedAlignmentILi128EEEEEEvvEEEEvNT_6ParamsE,"a",@progbits
	.sectionflags	@""
	.align	4
.nv.constant0._ZN7cutlass13device_kernelINS_4gemm6kernel13GemmUniversalIN4cute5tupleIJiiiiEEENS1_10collective13CollectiveMmaINS1_35MainloopSm100TmaUmmaWarpSpecializedILi26ELi2ELi4ENS5_IJNS4_1CILi1EEESB_SB_EEEEENS5_IJNSA_ILi64EEENSA_ILi160EEENSA_ILi16EEEEEENS_10bfloat16_tENS5_IJlSB_lEEESI_SJ_NS4_8TiledMMAINS4_8MMA_AtomIJNS4_20SM100_MMA_F16BF16_SSISI_SI_fLi64ELi160ELNS4_4UMMA5MajorE0ELSO_0ELNSN_7ScaleInE0ELSP_0EEEEEENS4_6LayoutISC_NS5_IJNSA_ILi0EEEST_ST_EEEEENS5_IJNS4_10UnderscoreESW_SW_EEEEENS4_13SM90_TMA_LOADENS4_14ComposedLayoutINS4_7SwizzleILi1ELi4ELi3EEENS4_18smem_ptr_flag_bitsILi16EEENSS_INS5_IJNSA_ILi8EEESG_EEENS5_IJSG_SB_EEEEEEEvNS4_8identityESZ_S19_vS1A_EENS_8epilogue10collective18CollectiveEpilogueINS1C_23Sm100TmaWarpSpecializedILi2ELi1ELi80ELb1ELb0EEEJSH_NS5_IJNSS_ISE_SB_EENSS_ISF_SB_EEEEESI_SJ_SI_SJ_NS1C_6fusion15FusionCallbacksIS1G_NS1K_17LinearCombinationISI_fSI_fLNS_15FloatRoundStyleE2EEESH_S1J_JEEENS4_5SM1004TMEM4LOAD26SM100_TMEM_LOAD_16dp256b4xESZ_NS10_INS11_ILi2ELi4ELi3EEES14_NSS_INS5_IJS15_NSA_ILi32EEEEEENS5_IJS1V_SB_EEEEEEENS4_17SM75_U32x4_LDSM_NENS4_14SM90_TMA_STOREES1Z_NS4_17SM90_U32x4_STSM_NENS4_39AutoVectorizingCopyWithAssumedAlignmentILi128EEEEEEvvEEEEvNT_6ParamsE:
	.zero		2944


//--------------------- SYMBOLS --------------------------

	.type		.nv.reservedSmem.offset0,@object
	.size		.nv.reservedSmem.offset0,0x4
	.type		.nv.reservedSmem.cap,@object
	.size		.nv.reservedSmem.cap,0x4
	.type		__assertfail,@function
